//
// Generated by NVIDIA NVVM Compiler
//
// Compiler Build ID: CL-36424714
// Cuda compilation tools, release 13.0, V13.0.88
// Based on NVVM 20.0.0
//

.version 9.0
.target sm_100
.address_size 64

	// .globl	_Z13float2HalfVecPfP6__halfi

.visible .entry _Z13float2HalfVecPfP6__halfi(
	.param .u64 .ptr .align 1 _Z13float2HalfVecPfP6__halfi_param_0,
	.param .u64 .ptr .align 1 _Z13float2HalfVecPfP6__halfi_param_1,
	.param .u32 _Z13float2HalfVecPfP6__halfi_param_2
)
{
	.reg .pred 	%p<7>;
	.reg .b16 	%rs<6>;
	.reg .b32 	%r<31>;
	.reg .b32 	%f<6>;
	.reg .b64 	%rd<21>;

	ld.param.u64 	%rd3, [_Z13float2HalfVecPfP6__halfi_param_0];
	ld.param.u64 	%rd4, [_Z13float2HalfVecPfP6__halfi_param_1];
	ld.param.u32 	%r12, [_Z13float2HalfVecPfP6__halfi_param_2];
	cvta.to.global.u64 	%rd1, %rd4;
	cvta.to.global.u64 	%rd2, %rd3;
	mov.u32 	%r13, %ntid.x;
	mov.u32 	%r14, %ctaid.x;
	mov.u32 	%r15, %tid.x;
	mad.lo.s32 	%r29, %r13, %r14, %r15;
	mov.u32 	%r16, %nctaid.x;
	mul.lo.s32 	%r2, %r16, %r13;
	setp.ge.s32 	%p1, %r29, %r12;
	@%p1 bra 	$L__BB0_7;
	add.s32 	%r17, %r29, %r2;
	max.s32 	%r18, %r12, %r17;
	setp.lt.s32 	%p2, %r17, %r12;
	selp.u32 	%r19, 1, 0, %p2;
	add.s32 	%r20, %r17, %r19;
	sub.s32 	%r21, %r18, %r20;
	div.u32 	%r22, %r21, %r2;
	add.s32 	%r3, %r22, %r19;
	and.b32  	%r23, %r3, 3;
	setp.eq.s32 	%p3, %r23, 3;
	@%p3 bra 	$L__BB0_4;
	add.s32 	%r24, %r3, 1;
	and.b32  	%r25, %r24, 3;
	neg.s32 	%r27, %r25;
$L__BB0_3:
	.pragma "nounroll";
	mul.wide.s32 	%rd5, %r29, 2;
	add.s64 	%rd6, %rd1, %rd5;
	mul.wide.s32 	%rd7, %r29, 4;
	add.s64 	%rd8, %rd2, %rd7;
	ld.global.f32 	%f1, [%rd8];
	// begin inline asm
	{  cvt.rn.f16.f32 %rs1, %f1;}

	// end inline asm
	st.global.u16 	[%rd6], %rs1;
	add.s32 	%r29, %r29, %r2;
	add.s32 	%r27, %r27, 1;
	setp.ne.s32 	%p4, %r27, 0;
	@%p4 bra 	$L__BB0_3;
$L__BB0_4:
	setp.lt.u32 	%p5, %r3, 3;
	@%p5 bra 	$L__BB0_7;
	mul.wide.s32 	%rd13, %r2, 4;
	mul.wide.s32 	%rd15, %r2, 2;
	shl.b32 	%r26, %r2, 2;
$L__BB0_6:
	mul.wide.s32 	%rd9, %r29, 4;
	add.s64 	%rd10, %rd2, %rd9;
	ld.global.f32 	%f2, [%rd10];
	// begin inline asm
	{  cvt.rn.f16.f32 %rs2, %f2;}

	// end inline asm
	mul.wide.s32 	%rd11, %r29, 2;
	add.s64 	%rd12, %rd1, %rd11;
	st.global.u16 	[%rd12], %rs2;
	add.s64 	%rd14, %rd10, %rd13;
	ld.global.f32 	%f3, [%rd14];
	// begin inline asm
	{  cvt.rn.f16.f32 %rs3, %f3;}

	// end inline asm
	add.s64 	%rd16, %rd12, %rd15;
	st.global.u16 	[%rd16], %rs3;
	add.s64 	%rd17, %rd14, %rd13;
	ld.global.f32 	%f4, [%rd17];
	// begin inline asm
	{  cvt.rn.f16.f32 %rs4, %f4;}

	// end inline asm
	add.s64 	%rd18, %rd16, %rd15;
	st.global.u16 	[%rd18], %rs4;
	add.s64 	%rd19, %rd17, %rd13;
	ld.global.f32 	%f5, [%rd19];
	// begin inline asm
	{  cvt.rn.f16.f32 %rs5, %f5;}

	// end inline asm
	add.s64 	%rd20, %rd18, %rd15;
	st.global.u16 	[%rd20], %rs5;
	add.s32 	%r29, %r26, %r29;
	setp.lt.s32 	%p6, %r29, %r12;
	@%p6 bra 	$L__BB0_6;
$L__BB0_7:
	ret;

}
	// .globl	_Z13half2FloatVecP6__halfPfi
.visible .entry _Z13half2FloatVecP6__halfPfi(
	.param .u64 .ptr .align 1 _Z13half2FloatVecP6__halfPfi_param_0,
	.param .u64 .ptr .align 1 _Z13half2FloatVecP6__halfPfi_param_1,
	.param .u32 _Z13half2FloatVecP6__halfPfi_param_2
)
{
	.reg .pred 	%p<7>;
	.reg .b16 	%rs<6>;
	.reg .b32 	%r<31>;
	.reg .b32 	%f<6>;
	.reg .b64 	%rd<21>;

	ld.param.u64 	%rd3, [_Z13half2FloatVecP6__halfPfi_param_0];
	ld.param.u64 	%rd4, [_Z13half2FloatVecP6__halfPfi_param_1];
	ld.param.u32 	%r12, [_Z13half2FloatVecP6__halfPfi_param_2];
	cvta.to.global.u64 	%rd1, %rd4;
	cvta.to.global.u64 	%rd2, %rd3;
	mov.u32 	%r13, %ntid.x;
	mov.u32 	%r14, %ctaid.x;
	mov.u32 	%r15, %tid.x;
	mad.lo.s32 	%r29, %r13, %r14, %r15;
	mov.u32 	%r16, %nctaid.x;
	mul.lo.s32 	%r2, %r16, %r13;
	setp.ge.s32 	%p1, %r29, %r12;
	@%p1 bra 	$L__BB1_7;
	add.s32 	%r17, %r29, %r2;
	max.s32 	%r18, %r12, %r17;
	setp.lt.s32 	%p2, %r17, %r12;
	selp.u32 	%r19, 1, 0, %p2;
	add.s32 	%r20, %r17, %r19;
	sub.s32 	%r21, %r18, %r20;
	div.u32 	%r22, %r21, %r2;
	add.s32 	%r3, %r22, %r19;
	and.b32  	%r23, %r3, 3;
	setp.eq.s32 	%p3, %r23, 3;
	@%p3 bra 	$L__BB1_4;
	add.s32 	%r24, %r3, 1;
	and.b32  	%r25, %r24, 3;
	neg.s32 	%r27, %r25;
$L__BB1_3:
	.pragma "nounroll";
	mul.wide.s32 	%rd5, %r29, 4;
	add.s64 	%rd6, %rd1, %rd5;
	mul.wide.s32 	%rd7, %r29, 2;
	add.s64 	%rd8, %rd2, %rd7;
	ld.global.u16 	%rs1, [%rd8];
	// begin inline asm
	{  cvt.f32.f16 %f1, %rs1;}

	// end inline asm
	st.global.f32 	[%rd6], %f1;
	add.s32 	%r29, %r29, %r2;
	add.s32 	%r27, %r27, 1;
	setp.ne.s32 	%p4, %r27, 0;
	@%p4 bra 	$L__BB1_3;
$L__BB1_4:
	setp.lt.u32 	%p5, %r3, 3;
	@%p5 bra 	$L__BB1_7;
	mul.wide.s32 	%rd13, %r2, 2;
	mul.wide.s32 	%rd15, %r2, 4;
	shl.b32 	%r26, %r2, 2;
$L__BB1_6:
	mul.wide.s32 	%rd9, %r29, 2;
	add.s64 	%rd10, %rd2, %rd9;
	ld.global.u16 	%rs2, [%rd10];
	// begin inline asm
	{  cvt.f32.f16 %f2, %rs2;}

	// end inline asm
	mul.wide.s32 	%rd11, %r29, 4;
	add.s64 	%rd12, %rd1, %rd11;
	st.global.f32 	[%rd12], %f2;
	add.s64 	%rd14, %rd10, %rd13;
	ld.global.u16 	%rs3, [%rd14];
	// begin inline asm
	{  cvt.f32.f16 %f3, %rs3;}

	// end inline asm
	add.s64 	%rd16, %rd12, %rd15;
	st.global.f32 	[%rd16], %f3;
	add.s64 	%rd17, %rd14, %rd13;
	ld.global.u16 	%rs4, [%rd17];
	// begin inline asm
	{  cvt.f32.f16 %f4, %rs4;}

	// end inline asm
	add.s64 	%rd18, %rd16, %rd15;
	st.global.f32 	[%rd18], %f4;
	add.s64 	%rd19, %rd17, %rd13;
	ld.global.u16 	%rs5, [%rd19];
	// begin inline asm
	{  cvt.f32.f16 %f5, %rs5;}

	// end inline asm
	add.s64 	%rd20, %rd18, %rd15;
	st.global.f32 	[%rd20], %f5;
	add.s32 	%r29, %r26, %r29;
	setp.lt.s32 	%p6, %r29, %r12;
	@%p6 bra 	$L__BB1_6;
$L__BB1_7:
	ret;

}
	// .globl	_Z10myHalf2AddPK6__halfS1_PS_i
.visible .entry _Z10myHalf2AddPK6__halfS1_PS_i(
	.param .u64 .ptr .align 1 _Z10myHalf2AddPK6__halfS1_PS_i_param_0,
	.param .u64 .ptr .align 1 _Z10myHalf2AddPK6__halfS1_PS_i_param_1,
	.param .u64 .ptr .align 1 _Z10myHalf2AddPK6__halfS1_PS_i_param_2,
	.param .u32 _Z10myHalf2AddPK6__halfS1_PS_i_param_3
)
{
	.reg .pred 	%p<7>;
	.reg .b16 	%rs<16>;
	.reg .b32 	%r<31>;
	.reg .b64 	%rd<25>;

	ld.param.u64 	%rd4, [_Z10myHalf2AddPK6__halfS1_PS_i_param_0];
	ld.param.u64 	%rd5, [_Z10myHalf2AddPK6__halfS1_PS_i_param_1];
	ld.param.u64 	%rd6, [_Z10myHalf2AddPK6__halfS1_PS_i_param_2];
	ld.param.u32 	%r12, [_Z10myHalf2AddPK6__halfS1_PS_i_param_3];
	cvta.to.global.u64 	%rd1, %rd6;
	cvta.to.global.u64 	%rd2, %rd5;
	cvta.to.global.u64 	%rd3, %rd4;
	mov.u32 	%r13, %ntid.x;
	mov.u32 	%r14, %ctaid.x;
	mov.u32 	%r15, %tid.x;
	mad.lo.s32 	%r29, %r13, %r14, %r15;
	mov.u32 	%r16, %nctaid.x;
	mul.lo.s32 	%r2, %r16, %r13;
	setp.ge.s32 	%p1, %r29, %r12;
	@%p1 bra 	$L__BB2_7;
	add.s32 	%r17, %r29, %r2;
	max.s32 	%r18, %r12, %r17;
	setp.lt.s32 	%p2, %r17, %r12;
	selp.u32 	%r19, 1, 0, %p2;
	add.s32 	%r20, %r17, %r19;
	sub.s32 	%r21, %r18, %r20;
	div.u32 	%r22, %r21, %r2;
	add.s32 	%r3, %r22, %r19;
	and.b32  	%r23, %r3, 3;
	setp.eq.s32 	%p3, %r23, 3;
	@%p3 bra 	$L__BB2_4;
	add.s32 	%r24, %r3, 1;
	and.b32  	%r25, %r24, 3;
	neg.s32 	%r27, %r25;
$L__BB2_3:
	.pragma "nounroll";
	mul.wide.s32 	%rd7, %r29, 2;
	add.s64 	%rd8, %rd1, %rd7;
	add.s64 	%rd9, %rd2, %rd7;
	add.s64 	%rd10, %rd3, %rd7;
	ld.global.u16 	%rs2, [%rd10];
	ld.global.u16 	%rs3, [%rd9];
	// begin inline asm
	{add.f16 %rs1,%rs2,%rs3;
}
	// end inline asm
	st.global.u16 	[%rd8], %rs1;
	add.s32 	%r29, %r29, %r2;
	add.s32 	%r27, %r27, 1;
	setp.ne.s32 	%p4, %r27, 0;
	@%p4 bra 	$L__BB2_3;
$L__BB2_4:
	setp.lt.u32 	%p5, %r3, 3;
	@%p5 bra 	$L__BB2_7;
	mul.wide.s32 	%rd15, %r2, 2;
	shl.b32 	%r26, %r2, 2;
$L__BB2_6:
	mul.wide.s32 	%rd11, %r29, 2;
	add.s64 	%rd12, %rd3, %rd11;
	ld.global.u16 	%rs5, [%rd12];
	add.s64 	%rd13, %rd2, %rd11;
	ld.global.u16 	%rs6, [%rd13];
	// begin inline asm
	{add.f16 %rs4,%rs5,%rs6;
}
	// end inline asm
	add.s64 	%rd14, %rd1, %rd11;
	st.global.u16 	[%rd14], %rs4;
	add.s64 	%rd16, %rd12, %rd15;
	ld.global.u16 	%rs8, [%rd16];
	add.s64 	%rd17, %rd13, %rd15;
	ld.global.u16 	%rs9, [%rd17];
	// begin inline asm
	{add.f16 %rs7,%rs8,%rs9;
}
	// end inline asm
	add.s64 	%rd18, %rd14, %rd15;
	st.global.u16 	[%rd18], %rs7;
	add.s64 	%rd19, %rd16, %rd15;
	ld.global.u16 	%rs11, [%rd19];
	add.s64 	%rd20, %rd17, %rd15;
	ld.global.u16 	%rs12, [%rd20];
	// begin inline asm
	{add.f16 %rs10,%rs11,%rs12;
}
	// end inline asm
	add.s64 	%rd21, %rd18, %rd15;
	st.global.u16 	[%rd21], %rs10;
	add.s64 	%rd22, %rd19, %rd15;
	ld.global.u16 	%rs14, [%rd22];
	add.s64 	%rd23, %rd20, %rd15;
	ld.global.u16 	%rs15, [%rd23];
	// begin inline asm
	{add.f16 %rs13,%rs14,%rs15;
}
	// end inline asm
	add.s64 	%rd24, %rd21, %rd15;
	st.global.u16 	[%rd24], %rs13;
	add.s32 	%r29, %r26, %r29;
	setp.lt.s32 	%p6, %r29, %r12;
	@%p6 bra 	$L__BB2_6;
$L__BB2_7:
	ret;

}
	// .globl	_Z22myHalf2Add_2float2halfPK6__halfS1_PS_i
.visible .entry _Z22myHalf2Add_2float2halfPK6__halfS1_PS_i(
	.param .u64 .ptr .align 1 _Z22myHalf2Add_2float2halfPK6__halfS1_PS_i_param_0,
	.param .u64 .ptr .align 1 _Z22myHalf2Add_2float2halfPK6__halfS1_PS_i_param_1,
	.param .u64 .ptr .align 1 _Z22myHalf2Add_2float2halfPK6__halfS1_PS_i_param_2,
	.param .u32 _Z22myHalf2Add_2float2halfPK6__halfS1_PS_i_param_3
)
{
	.reg .pred 	%p<7>;
	.reg .b16 	%rs<16>;
	.reg .b32 	%r<31>;
	.reg .b32 	%f<16>;
	.reg .b64 	%rd<25>;

	ld.param.u64 	%rd4, [_Z22myHalf2Add_2float2halfPK6__halfS1_PS_i_param_0];
	ld.param.u64 	%rd5, [_Z22myHalf2Add_2float2halfPK6__halfS1_PS_i_param_1];
	ld.param.u64 	%rd6, [_Z22myHalf2Add_2float2halfPK6__halfS1_PS_i_param_2];
	ld.param.u32 	%r12, [_Z22myHalf2Add_2float2halfPK6__halfS1_PS_i_param_3];
	cvta.to.global.u64 	%rd1, %rd6;
	cvta.to.global.u64 	%rd2, %rd5;
	cvta.to.global.u64 	%rd3, %rd4;
	mov.u32 	%r13, %ntid.x;
	mov.u32 	%r14, %ctaid.x;
	mov.u32 	%r15, %tid.x;
	mad.lo.s32 	%r29, %r13, %r14, %r15;
	mov.u32 	%r16, %nctaid.x;
	mul.lo.s32 	%r2, %r16, %r13;
	setp.ge.s32 	%p1, %r29, %r12;
	@%p1 bra 	$L__BB3_7;
	add.s32 	%r17, %r29, %r2;
	max.s32 	%r18, %r12, %r17;
	setp.lt.s32 	%p2, %r17, %r12;
	selp.u32 	%r19, 1, 0, %p2;
	add.s32 	%r20, %r17, %r19;
	sub.s32 	%r21, %r18, %r20;
	div.u32 	%r22, %r21, %r2;
	add.s32 	%r3, %r22, %r19;
	and.b32  	%r23, %r3, 3;
	setp.eq.s32 	%p3, %r23, 3;
	@%p3 bra 	$L__BB3_4;
	add.s32 	%r24, %r3, 1;
	and.b32  	%r25, %r24, 3;
	neg.s32 	%r27, %r25;
$L__BB3_3:
	.pragma "nounroll";
	mul.wide.s32 	%rd7, %r29, 2;
	add.s64 	%rd8, %rd1, %rd7;
	add.s64 	%rd9, %rd2, %rd7;
	add.s64 	%rd10, %rd3, %rd7;
	ld.global.u16 	%rs1, [%rd10];
	// begin inline asm
	{  cvt.f32.f16 %f1, %rs1;}

	// end inline asm
	ld.global.u16 	%rs2, [%rd9];
	// begin inline asm
	{  cvt.f32.f16 %f2, %rs2;}

	// end inline asm
	add.f32 	%f3, %f1, %f2;
	// begin inline asm
	{  cvt.rn.f16.f32 %rs3, %f3;}

	// end inline asm
	st.global.u16 	[%rd8], %rs3;
	add.s32 	%r29, %r29, %r2;
	add.s32 	%r27, %r27, 1;
	setp.ne.s32 	%p4, %r27, 0;
	@%p4 bra 	$L__BB3_3;
$L__BB3_4:
	setp.lt.u32 	%p5, %r3, 3;
	@%p5 bra 	$L__BB3_7;
	mul.wide.s32 	%rd15, %r2, 2;
	shl.b32 	%r26, %r2, 2;
$L__BB3_6:
	mul.wide.s32 	%rd11, %r29, 2;
	add.s64 	%rd12, %rd3, %rd11;
	ld.global.u16 	%rs4, [%rd12];
	// begin inline asm
	{  cvt.f32.f16 %f4, %rs4;}

	// end inline asm
	add.s64 	%rd13, %rd2, %rd11;
	ld.global.u16 	%rs5, [%rd13];
	// begin inline asm
	{  cvt.f32.f16 %f5, %rs5;}

	// end inline asm
	add.f32 	%f6, %f4, %f5;
	// begin inline asm
	{  cvt.rn.f16.f32 %rs6, %f6;}

	// end inline asm
	add.s64 	%rd14, %rd1, %rd11;
	st.global.u16 	[%rd14], %rs6;
	add.s64 	%rd16, %rd12, %rd15;
	ld.global.u16 	%rs7, [%rd16];
	// begin inline asm
	{  cvt.f32.f16 %f7, %rs7;}

	// end inline asm
	add.s64 	%rd17, %rd13, %rd15;
	ld.global.u16 	%rs8, [%rd17];
	// begin inline asm
	{  cvt.f32.f16 %f8, %rs8;}

	// end inline asm
	add.f32 	%f9, %f7, %f8;
	// begin inline asm
	{  cvt.rn.f16.f32 %rs9, %f9;}

	// end inline asm
	add.s64 	%rd18, %rd14, %rd15;
	st.global.u16 	[%rd18], %rs9;
	add.s64 	%rd19, %rd16, %rd15;
	ld.global.u16 	%rs10, [%rd19];
	// begin inline asm
	{  cvt.f32.f16 %f10, %rs10;}

	// end inline asm
	add.s64 	%rd20, %rd17, %rd15;
	ld.global.u16 	%rs11, [%rd20];
	// begin inline asm
	{  cvt.f32.f16 %f11, %rs11;}

	// end inline asm
	add.f32 	%f12, %f10, %f11;
	// begin inline asm
	{  cvt.rn.f16.f32 %rs12, %f12;}

	// end inline asm
	add.s64 	%rd21, %rd18, %rd15;
	st.global.u16 	[%rd21], %rs12;
	add.s64 	%rd22, %rd19, %rd15;
	ld.global.u16 	%rs13, [%rd22];
	// begin inline asm
	{  cvt.f32.f16 %f13, %rs13;}

	// end inline asm
	add.s64 	%rd23, %rd20, %rd15;
	ld.global.u16 	%rs14, [%rd23];
	// begin inline asm
	{  cvt.f32.f16 %f14, %rs14;}

	// end inline asm
	add.f32 	%f15, %f13, %f14;
	// begin inline asm
	{  cvt.rn.f16.f32 %rs15, %f15;}

	// end inline asm
	add.s64 	%rd24, %rd21, %rd15;
	st.global.u16 	[%rd24], %rs15;
	add.s32 	%r29, %r26, %r29;
	setp.lt.s32 	%p6, %r29, %r12;
	@%p6 bra 	$L__BB3_6;
$L__BB3_7:
	ret;

}


// ===== COMPILED SASS (sm_100) =====

	.target	sm_100

	.elftype	@"ET_EXEC"


//--------------------- .note.nv.tkinfo           --------------------------
	.section	.note.nv.tkinfo,"",@"SHT_NOTE"
	.sectionflags	@"SHF_NOTE_NV_TKINFO"
	.tkinfo
        /*0018*/ 	.word	0x00000002
        /*0030*/ 	.string	""
        /*0030*/ 	.string	"ptxas"
        /*0030*/ 	.string	"Cuda compilation tools, release 13.0, V13.0.88"
        /*0030*/ 	.string	"Build cuda_13.0.r13.0/compiler.36424714_0"
        /*0030*/ 	.string	"-arch sm_100 -m 64 "



//--------------------- .note.nv.cuinfo           --------------------------
	.section	.note.nv.cuinfo,"",@"SHT_NOTE"
	.sectionflags	@"SHF_NOTE_NV_CUINFO"
        /*0018*/ 	.short	0x0002
        /*001a*/ 	.short	0x0064
        /*001c*/ 	.short	0x0082
	.zero		2


//--------------------- .nv.info                  --------------------------
	.section	.nv.info,"",@"SHT_CUDA_INFO"
	.align	4


	//----- nvinfo : EIATTR_REGCOUNT
	.align		4
        /*0000*/ 	.byte	0x04, 0x2f
        /*0002*/ 	.short	(.L_1 - .L_0)
	.align		4
.L_0:
        /*0004*/ 	.word	index@(_Z13float2HalfVecPfP6__halfi)
        /*0008*/ 	.word	0x00000014


	//----- nvinfo : EIATTR_FRAME_SIZE
	.align		4
.L_1:
        /*000c*/ 	.byte	0x04, 0x11
        /*000e*/ 	.short	(.L_3 - .L_2)
	.align		4
.L_2:
        /*0010*/ 	.word	index@(_Z13float2HalfVecPfP6__halfi)
        /*0014*/ 	.word	0x00000000


	//----- nvinfo : EIATTR_REGCOUNT
	.align		4
.L_3:
        /*0018*/ 	.byte	0x04, 0x2f
        /*001a*/ 	.short	(.L_5 - .L_4)
	.align		4
.L_4:
        /*001c*/ 	.word	index@(_Z13half2FloatVecP6__halfPfi)
        /*0020*/ 	.word	0x0000001c


	//----- nvinfo : EIATTR_FRAME_SIZE
	.align		4
.L_5:
        /*0024*/ 	.byte	0x04, 0x11
        /*0026*/ 	.short	(.L_7 - .L_6)
	.align		4
.L_6:
        /*0028*/ 	.word	index@(_Z13half2FloatVecP6__halfPfi)
        /*002c*/ 	.word	0x00000000


	//----- nvinfo : EIATTR_REGCOUNT
	.align		4
.L_7:
        /*0030*/ 	.byte	0x04, 0x2f
        /*0032*/ 	.short	(.L_9 - .L_8)
	.align		4
.L_8:
        /*0034*/ 	.word	index@(_Z10myHalf2AddPK6__halfS1_PS_i)
        /*0038*/ 	.word	0x00000015


	//----- nvinfo : EIATTR_FRAME_SIZE
	.align		4
.L_9:
        /*003c*/ 	.byte	0x04, 0x11
        /*003e*/ 	.short	(.L_11 - .L_10)
	.align		4
.L_10:
        /*0040*/ 	.word	index@(_Z10myHalf2AddPK6__halfS1_PS_i)
        /*0044*/ 	.word	0x00000000


	//----- nvinfo : EIATTR_REGCOUNT
	.align		4
.L_11:
        /*0048*/ 	.byte	0x04, 0x2f
        /*004a*/ 	.short	(.L_13 - .L_12)
	.align		4
.L_12:
        /*004c*/ 	.word	index@(_Z22myHalf2Add_2float2halfPK6__halfS1_PS_i)
        /*0050*/ 	.word	0x0000001a


	//----- nvinfo : EIATTR_FRAME_SIZE
	.align		4
.L_13:
        /*0054*/ 	.byte	0x04, 0x11
        /*0056*/ 	.short	(.L_15 - .L_14)
	.align		4
.L_14:
        /*0058*/ 	.word	index@(_Z22myHalf2Add_2float2halfPK6__halfS1_PS_i)
        /*005c*/ 	.word	0x00000000


	//----- nvinfo : EIATTR_MIN_STACK_SIZE
	.align		4
.L_15:
        /*0060*/ 	.byte	0x04, 0x12
        /*0062*/ 	.short	(.L_17 - .L_16)
	.align		4
.L_16:
        /*0064*/ 	.word	index@(_Z22myHalf2Add_2float2halfPK6__halfS1_PS_i)
        /*0068*/ 	.word	0x00000000


	//----- nvinfo : EIATTR_MIN_STACK_SIZE
	.align		4
.L_17:
        /*006c*/ 	.byte	0x04, 0x12
        /*006e*/ 	.short	(.L_19 - .L_18)
	.align		4
.L_18:
        /*0070*/ 	.word	index@(_Z10myHalf2AddPK6__halfS1_PS_i)
        /*0074*/ 	.word	0x00000000


	//----- nvinfo : EIATTR_MIN_STACK_SIZE
	.align		4
.L_19:
        /*0078*/ 	.byte	0x04, 0x12
        /*007a*/ 	.short	(.L_21 - .L_20)
	.align		4
.L_20:
        /*007c*/ 	.word	index@(_Z13half2FloatVecP6__halfPfi)
        /*0080*/ 	.word	0x00000000


	//----- nvinfo : EIATTR_MIN_STACK_SIZE
	.align		4
.L_21:
        /*0084*/ 	.byte	0x04, 0x12
        /*0086*/ 	.short	(.L_23 - .L_22)
	.align		4
.L_22:
        /*0088*/ 	.word	index@(_Z13float2HalfVecPfP6__halfi)
        /*008c*/ 	.word	0x00000000
.L_23:


//--------------------- .nv.compat                --------------------------
	.section	.nv.compat,"",@"SHT_CUDA_COMPAT_INFO"
	.align	4
        /*0000*/ 	.byte	0x02, 0x09, 0x00, 0x00, 0x02, 0x02, 0x01, 0x00, 0x02, 0x05, 0x05, 0x00, 0x03, 0x07, 0x01, 0x01
        /*0010*/ 	.byte	0x02, 0x03, 0x00, 0x00, 0x02, 0x06, 0x01, 0x00, 0x04, 0x0b, 0x08, 0x00, 0x09, 0x00, 0x00, 0x00
        /*0020*/ 	.byte	0x00, 0x00, 0x00, 0x00


//--------------------- .nv.info._Z22myHalf2Add_2float2halfPK6__halfS1_PS_i --------------------------
	.section	.nv.info._Z22myHalf2Add_2float2halfPK6__halfS1_PS_i,"",@"SHT_CUDA_INFO"
	.sectionflags	@""
	.align	4


	//----- nvinfo : EIATTR_CUDA_API_VERSION
	.align		4
        /*0000*/ 	.byte	0x04, 0x37
        /*0002*/ 	.short	(.L_25 - .L_24)
.L_24:
        /*0004*/ 	.word	0x00000082


	//----- nvinfo : EIATTR_KPARAM_INFO
	.align		4
.L_25:
        /*0008*/ 	.byte	0x04, 0x17
        /*000a*/ 	.short	(.L_27 - .L_26)
.L_26:
        /*000c*/ 	.word	0x00000000
        /*0010*/ 	.short	0x0003
        /*0012*/ 	.short	0x0018
        /*0014*/ 	.byte	0x00, 0xf0, 0x11, 0x00


	//----- nvinfo : EIATTR_KPARAM_INFO
	.align		4
.L_27:
        /*0018*/ 	.byte	0x04, 0x17
        /*001a*/ 	.short	(.L_29 - .L_28)
.L_28:
        /*001c*/ 	.word	0x00000000
        /*0020*/ 	.short	0x0002
        /*0022*/ 	.short	0x0010
        /*0024*/ 	.byte	0x00, 0xf5, 0x21, 0x00


	//----- nvinfo : EIATTR_KPARAM_INFO
	.align		4
.L_29:
        /*0028*/ 	.byte	0x04, 0x17
        /*002a*/ 	.short	(.L_31 - .L_30)
.L_30:
        /*002c*/ 	.word	0x00000000
        /*0030*/ 	.short	0x0001
        /*0032*/ 	.short	0x0008
        /*0034*/ 	.byte	0x00, 0xf5, 0x21, 0x00


	//----- nvinfo : EIATTR_KPARAM_INFO
	.align		4
.L_31:
        /*0038*/ 	.byte	0x04, 0x17
        /*003a*/ 	.short	(.L_33 - .L_32)
.L_32:
        /*003c*/ 	.word	0x00000000
        /*0040*/ 	.short	0x0000
        /*0042*/ 	.short	0x0000
        /*0044*/ 	.byte	0x00, 0xf5, 0x21, 0x00


	//----- nvinfo : EIATTR_SPARSE_MMA_MASK
	.align		4
.L_33:
        /*0048*/ 	.byte	0x03, 0x50
        /*004a*/ 	.short	0x0000


	//----- nvinfo : EIATTR_MAXREG_COUNT
	.align		4
        /*004c*/ 	.byte	0x03, 0x1b
        /*004e*/ 	.short	0x00ff


	//----- nvinfo : EIATTR_MERCURY_ISA_VERSION
	.align		4
        /*0050*/ 	.byte	0x03, 0x5f
        /*0052*/ 	.short	0x0101


	//----- nvinfo : EIATTR_VRC_CTA_INIT_COUNT
	.align		4
        /*0054*/ 	.byte	0x02, 0x4a
	.zero		1
	.zero		1


	//----- nvinfo : EIATTR_EXIT_INSTR_OFFSETS
	.align		4
        /*0058*/ 	.byte	0x04, 0x1c
        /*005a*/ 	.short	(.L_35 - .L_34)


	//   ....[0]....
.L_34:
        /*005c*/ 	.word	0x00000090


	//   ....[1]....
        /*0060*/ 	.word	0x00000400


	//   ....[2]....
        /*0064*/ 	.word	0x000006f0


	//----- nvinfo : EIATTR_CRS_STACK_SIZE
	.align		4
.L_35:
        /*0068*/ 	.byte	0x04, 0x1e
        /*006a*/ 	.short	(.L_37 - .L_36)
.L_36:
        /*006c*/ 	.word	0x00000000


	//----- nvinfo : EIATTR_CBANK_PARAM_SIZE
	.align		4
.L_37:
        /*0070*/ 	.byte	0x03, 0x19
        /*0072*/ 	.short	0x001c


	//----- nvinfo : EIATTR_PARAM_CBANK
	.align		4
        /*0074*/ 	.byte	0x04, 0x0a
        /*0076*/ 	.short	(.L_39 - .L_38)
	.align		4
.L_38:
        /*0078*/ 	.word	index@(.nv.constant0._Z22myHalf2Add_2float2halfPK6__halfS1_PS_i)
        /*007c*/ 	.short	0x0380
        /*007e*/ 	.short	0x001c


	//----- nvinfo : EIATTR_SW_WAR
	.align		4
.L_39:
        /*0080*/ 	.byte	0x04, 0x36
        /*0082*/ 	.short	(.L_41 - .L_40)
.L_40:
        /*0084*/ 	.word	0x00000008
.L_41:


//--------------------- .nv.info._Z10myHalf2AddPK6__halfS1_PS_i --------------------------
	.section	.nv.info._Z10myHalf2AddPK6__halfS1_PS_i,"",@"SHT_CUDA_INFO"
	.sectionflags	@""
	.align	4


	//----- nvinfo : EIATTR_CUDA_API_VERSION
	.align		4
        /*0000*/ 	.byte	0x04, 0x37
        /*0002*/ 	.short	(.L_43 - .L_42)
.L_42:
        /*0004*/ 	.word	0x00000082


	//----- nvinfo : EIATTR_KPARAM_INFO
	.align		4
.L_43:
        /*0008*/ 	.byte	0x04, 0x17
        /*000a*/ 	.short	(.L_45 - .L_44)
.L_44:
        /*000c*/ 	.word	0x00000000
        /*0010*/ 	.short	0x0003
        /*0012*/ 	.short	0x0018
        /*0014*/ 	.byte	0x00, 0xf0, 0x11, 0x00


	//----- nvinfo : EIATTR_KPARAM_INFO
	.align		4
.L_45:
        /*0018*/ 	.byte	0x04, 0x17
        /*001a*/ 	.short	(.L_47 - .L_46)
.L_46:
        /*001c*/ 	.word	0x00000000
        /*0020*/ 	.short	0x0002
        /*0022*/ 	.short	0x0010
        /*0024*/ 	.byte	0x00, 0xf5, 0x21, 0x00


	//----- nvinfo : EIATTR_KPARAM_INFO
	.align		4
.L_47:
        /*0028*/ 	.byte	0x04, 0x17
        /*002a*/ 	.short	(.L_49 - .L_48)
.L_48:
        /*002c*/ 	.word	0x00000000
        /*0030*/ 	.short	0x0001
        /*0032*/ 	.short	0x0008
        /*0034*/ 	.byte	0x00, 0xf5, 0x21, 0x00


	//----- nvinfo : EIATTR_KPARAM_INFO
	.align		4
.L_49:
        /*0038*/ 	.byte	0x04, 0x17
        /*003a*/ 	.short	(.L_51 - .L_50)
.L_50:
        /*003c*/ 	.word	0x00000000
        /*0040*/ 	.short	0x0000
        /*0042*/ 	.short	0x0000
        /*0044*/ 	.byte	0x00, 0xf5, 0x21, 0x00


	//----- nvinfo : EIATTR_SPARSE_MMA_MASK
	.align		4
.L_51:
        /*0048*/ 	.byte	0x03, 0x50
        /*004a*/ 	.short	0x0000


	//----- nvinfo : EIATTR_MAXREG_COUNT
	.align		4
        /*004c*/ 	.byte	0x03, 0x1b
        /*004e*/ 	.short	0x00ff


	//----- nvinfo : EIATTR_MERCURY_ISA_VERSION
	.align		4
        /*0050*/ 	.byte	0x03, 0x5f
        /*0052*/ 	.short	0x0101


	//----- nvinfo : EIATTR_VRC_CTA_INIT_COUNT
	.align		4
        /*0054*/ 	.byte	0x02, 0x4a
	.zero		1
	.zero		1


	//----- nvinfo : EIATTR_EXIT_INSTR_OFFSETS
	.align		4
        /*0058*/ 	.byte	0x04, 0x1c
        /*005a*/ 	.short	(.L_53 - .L_52)


	//   ....[0]....
.L_52:
        /*005c*/ 	.word	0x00000090


	//   ....[1]....
        /*0060*/ 	.word	0x000003a0


	//   ....[2]....
        /*0064*/ 	.word	0x000005f0


	//----- nvinfo : EIATTR_CRS_STACK_SIZE
	.align		4
.L_53:
        /*0068*/ 	.byte	0x04, 0x1e
        /*006a*/ 	.short	(.L_55 - .L_54)
.L_54:
        /*006c*/ 	.word	0x00000000


	//----- nvinfo : EIATTR_CBANK_PARAM_SIZE
	.align		4
.L_55:
        /*0070*/ 	.byte	0x03, 0x19
        /*0072*/ 	.short	0x001c


	//----- nvinfo : EIATTR_PARAM_CBANK
	.align		4
        /*0074*/ 	.byte	0x04, 0x0a
        /*0076*/ 	.short	(.L_57 - .L_56)
	.align		4
.L_56:
        /*0078*/ 	.word	index@(.nv.constant0._Z10myHalf2AddPK6__halfS1_PS_i)
        /*007c*/ 	.short	0x0380
        /*007e*/ 	.short	0x001c


	//----- nvinfo : EIATTR_SW_WAR
	.align		4
.L_57:
        /*0080*/ 	.byte	0x04, 0x36
        /*0082*/ 	.short	(.L_59 - .L_58)
.L_58:
        /*0084*/ 	.word	0x00000008
.L_59:


//--------------------- .nv.info._Z13half2FloatVecP6__halfPfi --------------------------
	.section	.nv.info._Z13half2FloatVecP6__halfPfi,"",@"SHT_CUDA_INFO"
	.sectionflags	@""
	.align	4


	//----- nvinfo : EIATTR_CUDA_API_VERSION
	.align		4
        /*0000*/ 	.byte	0x04, 0x37
        /*0002*/ 	.short	(.L_61 - .L_60)
.L_60:
        /*0004*/ 	.word	0x00000082


	//----- nvinfo : EIATTR_KPARAM_INFO
	.align		4
.L_61:
        /*0008*/ 	.byte	0x04, 0x17
        /*000a*/ 	.short	(.L_63 - .L_62)
.L_62:
        /*000c*/ 	.word	0x00000000
        /*0010*/ 	.short	0x0002
        /*0012*/ 	.short	0x0010
        /*0014*/ 	.byte	0x00, 0xf0, 0x11, 0x00


	//----- nvinfo : EIATTR_KPARAM_INFO
	.align		4
.L_63:
        /*0018*/ 	.byte	0x04, 0x17
        /*001a*/ 	.short	(.L_65 - .L_64)
.L_64:
        /*001c*/ 	.word	0x00000000
        /*0020*/ 	.short	0x0001
        /*0022*/ 	.short	0x0008
        /*0024*/ 	.byte	0x00, 0xf5, 0x21, 0x00


	//----- nvinfo : EIATTR_KPARAM_INFO
	.align		4
.L_65:
        /*0028*/ 	.byte	0x04, 0x17
        /*002a*/ 	.short	(.L_67 - .L_66)
.L_66:
        /*002c*/ 	.word	0x00000000
        /*0030*/ 	.short	0x0000
        /*0032*/ 	.short	0x0000
        /*0034*/ 	.byte	0x00, 0xf5, 0x21, 0x00


	//----- nvinfo : EIATTR_SPARSE_MMA_MASK
	.align		4
.L_67:
        /*0038*/ 	.byte	0x03, 0x50
        /*003a*/ 	.short	0x0000


	//----- nvinfo : EIATTR_MAXREG_COUNT
	.align		4
        /*003c*/ 	.byte	0x03, 0x1b
        /*003e*/ 	.short	0x00ff


	//----- nvinfo : EIATTR_MERCURY_ISA_VERSION
	.align		4
        /*0040*/ 	.byte	0x03, 0x5f
        /*0042*/ 	.short	0x0101


	//----- nvinfo : EIATTR_VRC_CTA_INIT_COUNT
	.align		4
        /*0044*/ 	.byte	0x02, 0x4a
	.zero		1
	.zero		1


	//----- nvinfo : EIATTR_EXIT_INSTR_OFFSETS
	.align		4
        /*0048*/ 	.byte	0x04, 0x1c
        /*004a*/ 	.short	(.L_69 - .L_68)


	//   ....[0]....
.L_68:
        /*004c*/ 	.word	0x00000090


	//   ....[1]....
        /*0050*/ 	.word	0x00000390


	//   ....[2]....
        /*0054*/ 	.word	0x00000510


	//----- nvinfo : EIATTR_CRS_STACK_SIZE
	.align		4
.L_69:
        /*0058*/ 	.byte	0x04, 0x1e
        /*005a*/ 	.short	(.L_71 - .L_70)
.L_70:
        /*005c*/ 	.word	0x00000000


	//----- nvinfo : EIATTR_CBANK_PARAM_SIZE
	.align		4
.L_71:
        /*0060*/ 	.byte	0x03, 0x19
        /*0062*/ 	.short	0x0014


	//----- nvinfo : EIATTR_PARAM_CBANK
	.align		4
        /*0064*/ 	.byte	0x04, 0x0a
        /*0066*/ 	.short	(.L_73 - .L_72)
	.align		4
.L_72:
        /*0068*/ 	.word	index@(.nv.constant0._Z13half2FloatVecP6__halfPfi)
        /*006c*/ 	.short	0x0380
        /*006e*/ 	.short	0x0014


	//----- nvinfo : EIATTR_SW_WAR
	.align		4
.L_73:
        /*0070*/ 	.byte	0x04, 0x36
        /*0072*/ 	.short	(.L_75 - .L_74)
.L_74:
        /*0074*/ 	.word	0x00000008
.L_75:


//--------------------- .nv.info._Z13float2HalfVecPfP6__halfi --------------------------
	.section	.nv.info._Z13float2HalfVecPfP6__halfi,"",@"SHT_CUDA_INFO"
	.sectionflags	@""
	.align	4


	//----- nvinfo : EIATTR_CUDA_API_VERSION
	.align		4
        /*0000*/ 	.byte	0x04, 0x37
        /*0002*/ 	.short	(.L_77 - .L_76)
.L_76:
        /*0004*/ 	.word	0x00000082


	//----- nvinfo : EIATTR_KPARAM_INFO
	.align		4
.L_77:
        /*0008*/ 	.byte	0x04, 0x17
        /*000a*/ 	.short	(.L_79 - .L_78)
.L_78:
        /*000c*/ 	.word	0x00000000
        /*0010*/ 	.short	0x0002
        /*0012*/ 	.short	0x0010
        /*0014*/ 	.byte	0x00, 0xf0, 0x11, 0x00


	//----- nvinfo : EIATTR_KPARAM_INFO
	.align		4
.L_79:
        /*0018*/ 	.byte	0x04, 0x17
        /*001a*/ 	.short	(.L_81 - .L_80)
.L_80:
        /*001c*/ 	.word	0x00000000
        /*0020*/ 	.short	0x0001
        /*0022*/ 	.short	0x0008
        /*0024*/ 	.byte	0x00, 0xf5, 0x21, 0x00


	//----- nvinfo : EIATTR_KPARAM_INFO
	.align		4
.L_81:
        /*0028*/ 	.byte	0x04, 0x17
        /*002a*/ 	.short	(.L_83 - .L_82)
.L_82:
        /*002c*/ 	.word	0x00000000
        /*0030*/ 	.short	0x0000
        /*0032*/ 	.short	0x0000
        /*0034*/ 	.byte	0x00, 0xf5, 0x21, 0x00


	//----- nvinfo : EIATTR_SPARSE_MMA_MASK
	.align		4
.L_83:
        /*0038*/ 	.byte	0x03, 0x50
        /*003a*/ 	.short	0x0000


	//----- nvinfo : EIATTR_MAXREG_COUNT
	.align		4
        /*003c*/ 	.byte	0x03, 0x1b
        /*003e*/ 	.short	0x00ff


	//----- nvinfo : EIATTR_MERCURY_ISA_VERSION
	.align		4
        /*0040*/ 	.byte	0x03, 0x5f
        /*0042*/ 	.short	0x0101


	//----- nvinfo : EIATTR_VRC_CTA_INIT_COUNT
	.align		4
        /*0044*/ 	.byte	0x02, 0x4a
	.zero		1
	.zero		1


	//----- nvinfo : EIATTR_EXIT_INSTR_OFFSETS
	.align		4
        /*0048*/ 	.byte	0x04, 0x1c
        /*004a*/ 	.short	(.L_85 - .L_84)


	//   ....[0]....
.L_84:
        /*004c*/ 	.word	0x00000090


	//   ....[1]....
        /*0050*/ 	.word	0x00000390


	//   ....[2]....
        /*0054*/ 	.word	0x00000540


	//----- nvinfo : EIATTR_CRS_STACK_SIZE
	.align		4
.L_85:
        /*0058*/ 	.byte	0x04, 0x1e
        /*005a*/ 	.short	(.L_87 - .L_86)
.L_86:
        /*005c*/ 	.word	0x00000000


	//----- nvinfo : EIATTR_CBANK_PARAM_SIZE
	.align		4
.L_87:
        /*0060*/ 	.byte	0x03, 0x19
        /*0062*/ 	.short	0x0014


	//----- nvinfo : EIATTR_PARAM_CBANK
	.align		4
        /*0064*/ 	.byte	0x04, 0x0a
        /*0066*/ 	.short	(.L_89 - .L_88)
	.align		4
.L_88:
        /*0068*/ 	.word	index@(.nv.constant0._Z13float2HalfVecPfP6__halfi)
        /*006c*/ 	.short	0x0380
        /*006e*/ 	.short	0x0014


	//----- nvinfo : EIATTR_SW_WAR
	.align		4
.L_89:
        /*0070*/ 	.byte	0x04, 0x36
        /*0072*/ 	.short	(.L_91 - .L_90)
.L_90:
        /*0074*/ 	.word	0x00000008
.L_91:


//--------------------- .nv.callgraph             --------------------------
	.section	.nv.callgraph,"",@"SHT_CUDA_CALLGRAPH"
	.align	4
	.sectionentsize	8
	.align		4
        /*0000*/ 	.word	0x00000000
	.align		4
        /*0004*/ 	.word	0xffffffff
	.align		4
        /*0008*/ 	.word	0x00000000
	.align		4
        /*000c*/ 	.word	0xfffffffe
	.align		4
        /*0010*/ 	.word	0x00000000
	.align		4
        /*0014*/ 	.word	0xfffffffd
	.align		4
        /*0018*/ 	.word	0x00000000
	.align		4
        /*001c*/ 	.word	0xfffffffc


//--------------------- .text._Z22myHalf2Add_2float2halfPK6__halfS1_PS_i --------------------------
	.section	.text._Z22myHalf2Add_2float2halfPK6__halfS1_PS_i,"ax",@progbits
	.align	128
        .global         _Z22myHalf2Add_2float2halfPK6__halfS1_PS_i
        .type           _Z22myHalf2Add_2float2halfPK6__halfS1_PS_i,@function
        .size           _Z22myHalf2Add_2float2halfPK6__halfS1_PS_i,(.L_x_20 - _Z22myHalf2Add_2float2halfPK6__halfS1_PS_i)
        .other          _Z22myHalf2Add_2float2halfPK6__halfS1_PS_i,@"STO_CUDA_ENTRY STV_DEFAULT"
_Z22myHalf2Add_2float2halfPK6__halfS1_PS_i:
.text._Z22myHalf2Add_2float2halfPK6__halfS1_PS_i:
[----:B------:R-:W-:Y:S01]  /*0000*/  LDC R1, c[0x0][0x37c] ;  /* 0x0000df00ff017b82 */ /* 0x000fe20000000800 */
[----:B------:R-:W0:Y:S01]  /*0010*/  S2R R9, SR_CTAID.X ;  /* 0x0000000000097919 */ /* 0x000e220000002500 */
[----:B------:R-:W0:Y:S06]  /*0020*/  LDCU UR4, c[0x0][0x360] ;  /* 0x00006c00ff0477ac */ /* 0x000e2c0008000800 */
[----:B------:R-:W1:Y:S01]  /*0030*/  LDC R2, c[0x0][0x370] ;  /* 0x0000dc00ff027b82 */ /* 0x000e620000000800 */
[----:B------:R-:W0:Y:S01]  /*0040*/  S2R R0, SR_TID.X ;  /* 0x0000000000007919 */ /* 0x000e220000002100 */
[----:B------:R-:W2:Y:S01]  /*0050*/  LDCU UR6, c[0x0][0x398] ;  /* 0x00007300ff0677ac */ /* 0x000ea20008000800 */
[----:B0-----:R-:W-:-:S02]  /*0060*/  IMAD R9, R9, UR4, R0 ;  /* 0x0000000409097c24 */ /* 0x001fc4000f8e0200 */
[----:B-1----:R-:W-:-:S03]  /*0070*/  IMAD R0, R2, UR4, RZ ;  /* 0x0000000402007c24 */ /* 0x002fc6000f8e02ff */
[----:B--2---:R-:W-:-:S13]  /*0080*/  ISETP.GE.AND P0, PT, R9, UR6, PT ;  /* 0x0000000609007c0c */ /* 0x004fda000bf06270 */
[----:B------:R-:W-:Y:S05]  /*0090*/  @P0 EXIT ;  /* 0x000000000000094d */ /* 0x000fea0003800000 */
[----:B------:R-:W0:Y:S01]  /*00a0*/  I2F.U32.RP R6, R0 ;  /* 0x0000000000067306 */ /* 0x000e220000209000 */
[----:B------:R-:W-:Y:S01]  /*00b0*/  IADD3 R4, PT, PT, R0, R9, RZ ;  /* 0x0000000900047210 */ /* 0x000fe20007ffe0ff */
[----:B------:R-:W1:Y:S01]  /*00c0*/  LDCU.64 UR4, c[0x0][0x358] ;  /* 0x00006b00ff0477ac */ /* 0x000e620008000a00 */
[----:B------:R-:W-:Y:S01]  /*00d0*/  IADD3 R7, PT, PT, RZ, -R0, RZ ;  /* 0x80000000ff077210 */ /* 0x000fe20007ffe0ff */
[----:B------:R-:W-:Y:S01]  /*00e0*/  BSSY.RECONVERGENT B0, `(.L_x_0) ;  /* 0x0000031000007945 */ /* 0x000fe20003800200 */
[C---:B------:R-:W-:Y:S02]  /*00f0*/  ISETP.GE.AND P0, PT, R4.reuse, UR6, PT ;  /* 0x0000000604007c0c */ /* 0x040fe4000bf06270 */
[----:B------:R-:W-:Y:S02]  /*0100*/  VIMNMX R5, PT, PT, R4, UR6, !PT ;  /* 0x0000000604057c48 */ /* 0x000fe4000ffe0100 */
[----:B------:R-:W-:Y:S02]  /*0110*/  SEL R8, RZ, 0x1, P0 ;  /* 0x00000001ff087807 */ /* 0x000fe40000000000 */
[----:B------:R-:W-:-:S02]  /*0120*/  ISETP.NE.U32.AND P2, PT, R0, RZ, PT ;  /* 0x000000ff0000720c */ /* 0x000fc40003f45070 */
[----:B------:R-:W-:Y:S01]  /*0130*/  IADD3 R5, PT, PT, R5, -R4, -R8 ;  /* 0x8000000405057210 */ /* 0x000fe20007ffe808 */
[----:B0-----:R-:W0:Y:S02]  /*0140*/  MUFU.RCP R6, R6 ;  /* 0x0000000600067308 */ /* 0x001e240000001000 */
[----:B0-----:R-:W-:-:S06]  /*0150*/  IADD3 R2, PT, PT, R6, 0xffffffe, RZ ;  /* 0x0ffffffe06027810 */ /* 0x001fcc0007ffe0ff */
[----:B------:R0:W2:Y:S02]  /*0160*/  F2I.FTZ.U32.TRUNC.NTZ R3, R2 ;  /* 0x0000000200037305 */ /* 0x0000a4000021f000 */
[----:B0-----:R-:W-:Y:S02]  /*0170*/  HFMA2 R2, -RZ, RZ, 0, 0 ;  /* 0x00000000ff027431 */ /* 0x001fe400000001ff */
[----:B--2---:R-:W-:-:S04]  /*0180*/  IMAD R7, R7, R3, RZ ;  /* 0x0000000307077224 */ /* 0x004fc800078e02ff */
[----:B------:R-:W-:-:S06]  /*0190*/  IMAD.HI.U32 R6, R3, R7, R2 ;  /* 0x0000000703067227 */ /* 0x000fcc00078e0002 */
[----:B------:R-:W-:Y:S02]  /*01a0*/  IMAD.HI.U32 R11, R6, R5, RZ ;  /* 0x00000005060b7227 */ /* 0x000fe400078e00ff */
[----:B------:R-:W0:Y:S03]  /*01b0*/  LDC.64 R6, c[0x0][0x380] ;  /* 0x0000e000ff067b82 */ /* 0x000e260000000a00 */
[----:B------:R-:W-:-:S05]  /*01c0*/  IADD3 R2, PT, PT, -R11, RZ, RZ ;  /* 0x000000ff0b027210 */ /* 0x000fca0007ffe1ff */
[----:B------:R-:W-:Y:S02]  /*01d0*/  IMAD R5, R0, R2, R5 ;  /* 0x0000000200057224 */ /* 0x000fe400078e0205 */
[----:B------:R-:W2:Y:S03]  /*01e0*/  LDC.64 R2, c[0x0][0x388] ;  /* 0x0000e200ff027b82 */ /* 0x000ea60000000a00 */
[----:B------:R-:W-:-:S13]  /*01f0*/  ISETP.GE.U32.AND P0, PT, R5, R0, PT ;  /* 0x000000000500720c */ /* 0x000fda0003f06070 */
[----:B------:R-:W-:Y:S02]  /*0200*/  @P0 IADD3 R5, PT, PT, -R0, R5, RZ ;  /* 0x0000000500050210 */ /* 0x000fe40007ffe1ff */
[----:B------:R-:W-:Y:S02]  /*0210*/  @P0 IADD3 R11, PT, PT, R11, 0x1, RZ ;  /* 0x000000010b0b0810 */ /* 0x000fe40007ffe0ff */
[----:B------:R-:W-:Y:S02]  /*0220*/  ISETP.GE.U32.AND P1, PT, R5, R0, PT ;  /* 0x000000000500720c */ /* 0x000fe40003f26070 */
[----:B------:R-:W3:Y:S11]  /*0230*/  LDC.64 R4, c[0x0][0x390] ;  /* 0x0000e400ff047b82 */ /* 0x000ef60000000a00 */
[----:B------:R-:W-:-:S02]  /*0240*/  @P1 IADD3 R11, PT, PT, R11, 0x1, RZ ;  /* 0x000000010b0b1810 */ /* 0x000fc40007ffe0ff */
[----:B------:R-:W-:-:S04]  /*0250*/  @!P2 LOP3.LUT R11, RZ, R0, RZ, 0x33, !PT ;  /* 0x00000000ff0ba212 */ /* 0x000fc800078e33ff */
[----:B------:R-:W-:-:S04]  /*0260*/  IADD3 R8, PT, PT, R8, R11, RZ ;  /* 0x0000000b08087210 */ /* 0x000fc80007ffe0ff */
[C---:B------:R-:W-:Y:S02]  /*0270*/  LOP3.LUT R10, R8.reuse, 0x3, RZ, 0xc0, !PT ;  /* 0x00000003080a7812 */ /* 0x040fe400078ec0ff */
[----:B------:R-:W-:Y:S02]  /*0280*/  ISETP.GE.U32.AND P1, PT, R8, 0x3, PT ;  /* 0x000000030800780c */ /* 0x000fe40003f26070 */
[----:B------:R-:W-:-:S13]  /*0290*/  ISETP.NE.AND P0, PT, R10, 0x3, PT ;  /* 0x000000030a00780c */ /* 0x000fda0003f05270 */
[----:B012---:R-:W-:Y:S05]  /*02a0*/  @!P0 BRA `(.L_x_1) ;  /* 0x0000000000508947 */ /* 0x007fea0003800000 */
[----:B------:R-:W0:Y:S01]  /*02b0*/  LDC.64 R10, c[0x0][0x390] ;  /* 0x0000e400ff0a7b82 */ /* 0x000e220000000a00 */
[----:B------:R-:W-:-:S04]  /*02c0*/  IADD3 R8, PT, PT, R8, 0x1, RZ ;  /* 0x0000000108087810 */ /* 0x000fc80007ffe0ff */
[----:B------:R-:W-:-:S03]  /*02d0*/  LOP3.LUT R8, R8, 0x3, RZ, 0xc0, !PT ;  /* 0x0000000308087812 */ /* 0x000fc600078ec0ff */
[----:B------:R-:W1:Y:S01]  /*02e0*/  LDC.64 R12, c[0x0][0x380] ;  /* 0x0000e000ff0c7b82 */ /* 0x000e620000000a00 */
[----:B------:R-:W-:-:S07]  /*02f0*/  IADD3 R8, PT, PT, -R8, RZ, RZ ;  /* 0x000000ff08087210 */ /* 0x000fce0007ffe1ff */
[----:B------:R-:W2:Y:S02]  /*0300*/  LDC.64 R14, c[0x0][0x388] ;  /* 0x0000e200ff0e7b82 */ /* 0x000ea40000000a00 */
.L_x_2:
[----:B--2-4-:R-:W-:-:S04]  /*0310*/  IMAD.WIDE R18, R9, 0x2, R14 ;  /* 0x0000000209127825 */ /* 0x014fc800078e020e */
[----:B-1----:R-:W-:Y:S02]  /*0320*/  IMAD.WIDE R20, R9, 0x2, R12 ;  /* 0x0000000209147825 */ /* 0x002fe400078e020c */
[----:B------:R-:W2:Y:S04]  /*0330*/  LDG.E.U16 R18, desc[UR4][R18.64] ;  /* 0x0000000412127981 */ /* 0x000ea8000c1e1500 */
[----:B------:R-:W4:Y:S01]  /*0340*/  LDG.E.U16 R20, desc[UR4][R20.64] ;  /* 0x0000000414147981 */ /* 0x000f22000c1e1500 */
[----:B------:R-:W-:-:S04]  /*0350*/  IADD3 R8, PT, PT, R8, 0x1, RZ ;  /* 0x0000000108087810 */ /* 0x000fc80007ffe0ff */
[----:B------:R-:W-:Y:S01]  /*0360*/  ISETP.NE.AND P0, PT, R8, RZ, PT ;  /* 0x000000ff0800720c */ /* 0x000fe20003f05270 */
[----:B--2---:R-:W-:Y:S02]  /*0370*/  HADD2.F32 R17, -RZ, R18.H0_H0 ;  /* 0x20000012ff117230 */ /* 0x004fe40000004100 */
[----:B----4-:R-:W-:-:S05]  /*0380*/  HADD2.F32 R16, -RZ, R20.H0_H0 ;  /* 0x20000014ff107230 */ /* 0x010fca0000004100 */
[----:B------:R-:W-:-:S05]  /*0390*/  FADD R16, R16, R17 ;  /* 0x0000001110107221 */ /* 0x000fca0000000000 */
[----:B------:R-:W-:Y:S01]  /*03a0*/  F2FP.F16.F32.PACK_AB R19, RZ, R16 ;  /* 0x00000010ff13723e */ /* 0x000fe200000000ff */
[----:B0-----:R-:W-:Y:S01]  /*03b0*/  IMAD.WIDE R16, R9, 0x2, R10 ;  /* 0x0000000209107825 */ /* 0x001fe200078e020a */
[----:B------:R-:W-:-:S04]  /*03c0*/  IADD3 R9, PT, PT, R0, R9, RZ ;  /* 0x0000000900097210 */ /* 0x000fc80007ffe0ff */
[----:B------:R4:W-:Y:S01]  /*03d0*/  STG.E.U16 desc[UR4][R16.64], R19 ;  /* 0x0000001310007986 */ /* 0x0009e2000c101504 */
[----:B------:R-:W-:Y:S05]  /*03e0*/  @P0 BRA `(.L_x_2) ;  /* 0xfffffffc00c80947 */ /* 0x000fea000383ffff */
.L_x_1:
[----:B------:R-:W-:Y:S05]  /*03f0*/  BSYNC.RECONVERGENT B0 ;  /* 0x0000000000007941 */ /* 0x000fea0003800200 */
.L_x_0:
[----:B------:R-:W-:Y:S05]  /*0400*/  @!P1 EXIT ;  /* 0x000000000000994d */ /* 0x000fea0003800000 */
.L_x_3:
[----:B----4-:R-:W-:-:S04]  /*0410*/  IMAD.WIDE R18, R9, 0x2, R6 ;  /* 0x0000000209127825 */ /* 0x010fc800078e0206 */
[----:B-1----:R-:W-:Y:S01]  /*0420*/  IMAD.WIDE R10, R9, 0x2, R2 ;  /* 0x00000002090a7825 */ /* 0x002fe200078e0202 */
[----:B------:R-:W2:Y:S04]  /*0430*/  LDG.E.U16 R8, desc[UR4][R18.64] ;  /* 0x0000000412087981 */ /* 0x000ea8000c1e1500 */
[----:B------:R-:W4:Y:S01]  /*0440*/  LDG.E.U16 R12, desc[UR4][R10.64] ;  /* 0x000000040a0c7981 */ /* 0x000f22000c1e1500 */
[----:B------:R-:W-:-:S04]  /*0450*/  IMAD.WIDE R16, R0, 0x2, R18 ;  /* 0x0000000200107825 */ /* 0x000fc800078e0212 */
[----:B------:R-:W-:-:S04]  /*0460*/  IMAD.WIDE R14, R0, 0x2, R10 ;  /* 0x00000002000e7825 */ /* 0x000fc800078e020a */
[----:B--2---:R-:W-:Y:S02]  /*0470*/  HADD2.F32 R8, -RZ, R8.H0_H0 ;  /* 0x20000008ff087230 */ /* 0x004fe40000004100 */
[----:B----4-:R-:W-:-:S05]  /*0480*/  HADD2.F32 R13, -RZ, R12.H0_H0 ;  /* 0x2000000cff0d7230 */ /* 0x010fca0000004100 */
[----:B------:R-:W-:Y:S01]  /*0490*/  FADD R8, R8, R13 ;  /* 0x0000000d08087221 */ /* 0x000fe20000000000 */
[----:B---3--:R-:W-:-:S04]  /*04a0*/  IMAD.WIDE R12, R9, 0x2, R4 ;  /* 0x00000002090c7825 */ /* 0x008fc800078e0204 */
[----:B------:R-:W-:-:S04]  /*04b0*/  F2FP.F16.F32.PACK_AB R8, RZ, R8 ;  /* 0x00000008ff08723e */ /* 0x000fc800000000ff */
[----:B------:R-:W-:-:S05]  /*04c0*/  PRMT R21, R8, 0x7610, R21 ;  /* 0x0000761008157816 */ /* 0x000fca0000000015 */
[----:B------:R0:W-:Y:S04]  /*04d0*/  STG.E.U16 desc[UR4][R12.64], R21 ;  /* 0x000000150c007986 */ /* 0x0001e8000c101504 */
[----:B------:R-:W2:Y:S04]  /*04e0*/  LDG.E.U16 R8, desc[UR4][R16.64] ;  /* 0x0000000410087981 */ /* 0x000ea8000c1e1500 */
[----:B------:R-:W3:Y:S01]  /*04f0*/  LDG.E.U16 R10, desc[UR4][R14.64] ;  /* 0x000000040e0a7981 */ /* 0x000ee2000c1e1500 */
[----:B------:R-:W-:-:S04]  /*0500*/  IMAD.WIDE R18, R0, 0x2, R16 ;  /* 0x0000000200127825 */ /* 0x000fc800078e0210 */
[----:B0-----:R-:W-:-:S04]  /*0510*/  IMAD.WIDE R20, R0, 0x2, R14 ;  /* 0x0000000200147825 */ /* 0x001fc800078e020e */
[----:B--2---:R-:W-:Y:S02]  /*0520*/  HADD2.F32 R8, -RZ, R8.H0_H0 ;  /* 0x20000008ff087230 */ /* 0x004fe40000004100 */
[----:B---3--:R-:W-:-:S05]  /*0530*/  HADD2.F32 R11, -RZ, R10.H0_H0 ;  /* 0x2000000aff0b7230 */ /* 0x008fca0000004100 */
[----:B------:R-:W-:Y:S01]  /*0540*/  FADD R8, R8, R11 ;  /* 0x0000000b08087221 */ /* 0x000fe20000000000 */
[----:B------:R-:W-:-:S04]  /*0550*/  IMAD.WIDE R10, R0, 0x2, R12 ;  /* 0x00000002000a7825 */ /* 0x000fc800078e020c */
[----:B------:R-:W-:-:S04]  /*0560*/  F2FP.F16.F32.PACK_AB R8, RZ, R8 ;  /* 0x00000008ff08723e */ /* 0x000fc800000000ff */
[----:B------:R-:W-:-:S05]  /*0570*/  PRMT R22, R8, 0x7610, R22 ;  /* 0x0000761008167816 */ /* 0x000fca0000000016 */
[----:B------:R0:W-:Y:S04]  /*0580*/  STG.E.U16 desc[UR4][R10.64], R22 ;  /* 0x000000160a007986 */ /* 0x0001e8000c101504 */
[----:B------:R-:W2:Y:S04]  /*0590*/  LDG.E.U16 R8, desc[UR4][R18.64] ;  /* 0x0000000412087981 */ /* 0x000ea8000c1e1500 */
[----:B------:R-:W3:Y:S01]  /*05a0*/  LDG.E.U16 R12, desc[UR4][R20.64] ;  /* 0x00000004140c7981 */ /* 0x000ee2000c1e1500 */
[----:B------:R-:W-:-:S04]  /*05b0*/  IMAD.WIDE R14, R0, 0x2, R18 ;  /* 0x00000002000e7825 */ /* 0x000fc800078e0212 */
[----:B------:R-:W-:-:S04]  /*05c0*/  IMAD.WIDE R16, R0, 0x2, R20 ;  /* 0x0000000200107825 */ /* 0x000fc800078e0214 */
        /* <DEDUP_REMOVED lines=8> */
[----:B------:R-:W0:Y:S01]  /*0650*/  LDG.E.U16 R16, desc[UR4][R16.64] ;  /* 0x0000000410107981 */ /* 0x000e22000c1e1500 */
[----:B------:R-:W-:-:S04]  /*0660*/  LEA R9, R0, R9, 0x2 ;  /* 0x0000000900097211 */ /* 0x000fc800078e10ff */
[----:B------:R-:W-:Y:S01]  /*0670*/  ISETP.GE.AND P0, PT, R9, UR6, PT ;  /* 0x0000000609007c0c */ /* 0x000fe2000bf06270 */
[----:B--2---:R-:W-:Y:S02]  /*0680*/  HADD2.F32 R8, -RZ, R14.H0_H0 ;  /* 0x2000000eff087230 */ /* 0x004fe40000004100 */
[----:B0-----:R-:W-:-:S05]  /*0690*/  HADD2.F32 R11, -RZ, R16.H0_H0 ;  /* 0x20000010ff0b7230 */ /* 0x001fca0000004100 */
[----:B------:R-:W-:Y:S01]  /*06a0*/  FADD R8, R8, R11 ;  /* 0x0000000b08087221 */ /* 0x000fe20000000000 */
[----:B------:R-:W-:-:S04]  /*06b0*/  IMAD.WIDE R10, R0, 0x2, R12 ;  /* 0x00000002000a7825 */ /* 0x000fc800078e020c */
[----:B------:R-:W-:-:S05]  /*06c0*/  F2FP.F16.F32.PACK_AB R8, RZ, R8 ;  /* 0x00000008ff08723e */ /* 0x000fca00000000ff */
[----:B------:R1:W-:Y:S01]  /*06d0*/  STG.E.U16 desc[UR4][R10.64], R8 ;  /* 0x000000080a007986 */ /* 0x0003e2000c101504 */
[----:B------:R-:W-:Y:S05]  /*06e0*/  @!P0 BRA `(.L_x_3) ;  /* 0xfffffffc00488947 */ /* 0x000fea000383ffff */
[----:B------:R-:W-:Y:S05]  /*06f0*/  EXIT ;  /* 0x000000000000794d */ /* 0x000fea0003800000 */
.L_x_4:
[----:B------:R-:W-:-:S00]  /*0700*/  BRA `(.L_x_4) ;  /* 0xfffffffc00fc7947 */ /* 0x000fc0000383ffff */
[----:B------:R-:W-:-:S00]  /*0710*/  NOP ;  /* 0x0000000000007918 */ /* 0x000fc00000000000 */
        /* <DEDUP_REMOVED lines=14> */
.L_x_20:


//--------------------- .text._Z10myHalf2AddPK6__halfS1_PS_i --------------------------
	.section	.text._Z10myHalf2AddPK6__halfS1_PS_i,"ax",@progbits
	.align	128
        .global         _Z10myHalf2AddPK6__halfS1_PS_i
        .type           _Z10myHalf2AddPK6__halfS1_PS_i,@function
        .size           _Z10myHalf2AddPK6__halfS1_PS_i,(.L_x_21 - _Z10myHalf2AddPK6__halfS1_PS_i)
        .other          _Z10myHalf2AddPK6__halfS1_PS_i,@"STO_CUDA_ENTRY STV_DEFAULT"
_Z10myHalf2AddPK6__halfS1_PS_i:
.text._Z10myHalf2AddPK6__halfS1_PS_i:
        /* <DEDUP_REMOVED lines=26> */
[----:B------:R-:W-:-:S05]  /*01a0*/  IMAD.HI.U32 R5, R8, R7, RZ ;  /* 0x0000000708057227 */ /* 0x000fca00078e00ff */
[----:B------:R-:W-:-:S05]  /*01b0*/  IADD3 R2, PT, PT, -R5, RZ, RZ ;  /* 0x000000ff05027210 */ /* 0x000fca0007ffe1ff */
[----:B------:R-:W-:-:S05]  /*01c0*/  IMAD R7, R0, R2, R7 ;  /* 0x0000000200077224 */ /* 0x000fca00078e0207 */
[----:B------:R-:W-:-:S13]  /*01d0*/  ISETP.GE.U32.AND P0, PT, R7, R0, PT ;  /* 0x000000000700720c */ /* 0x000fda0003f06070 */
[----:B------:R-:W-:Y:S01]  /*01e0*/  @P0 IADD3 R7, PT, PT, -R0, R7, RZ ;  /* 0x0000000700070210 */ /* 0x000fe20007ffe1ff */
[----:B------:R-:W-:-:S03]  /*01f0*/  @P0 VIADD R5, R5, 0x1 ;  /* 0x0000000105050836 */ /* 0x000fc60000000000 */
[----:B------:R-:W-:-:S13]  /*0200*/  ISETP.GE.U32.AND P1, PT, R7, R0, PT ;  /* 0x000000000700720c */ /* 0x000fda0003f26070 */
[----:B------:R-:W-:Y:S02]  /*0210*/  @P1 IADD3 R5, PT, PT, R5, 0x1, RZ ;  /* 0x0000000105051810 */ /* 0x000fe40007ffe0ff */
[----:B------:R-:W-:-:S04]  /*0220*/  @!P2 LOP3.LUT R5, RZ, R0, RZ, 0x33, !PT ;  /* 0x00000000ff05a212 */ /* 0x000fc800078e33ff */
[----:B------:R-:W-:-:S04]  /*0230*/  IADD3 R2, PT, PT, R6, R5, RZ ;  /* 0x0000000506027210 */ /* 0x000fc80007ffe0ff */
[C---:B------:R-:W-:Y:S02]  /*0240*/  LOP3.LUT R4, R2.reuse, 0x3, RZ, 0xc0, !PT ;  /* 0x0000000302047812 */ /* 0x040fe400078ec0ff */
[----:B------:R-:W-:Y:S02]  /*0250*/  ISETP.GE.U32.AND P1, PT, R2, 0x3, PT ;  /* 0x000000030200780c */ /* 0x000fe40003f26070 */
[----:B------:R-:W-:-:S13]  /*0260*/  ISETP.NE.AND P0, PT, R4, 0x3, PT ;  /* 0x000000030400780c */ /* 0x000fda0003f05270 */
[----:B-1----:R-:W-:Y:S05]  /*0270*/  @!P0 BRA `(.L_x_6) ;  /* 0x0000000000448947 */ /* 0x002fea0003800000 */
[----:B------:R-:W0:Y:S01]  /*0280*/  LDC.64 R4, c[0x0][0x390] ;  /* 0x0000e400ff047b82 */ /* 0x000e220000000a00 */
[----:B------:R-:W-:-:S04]  /*0290*/  IADD3 R2, PT, PT, R2, 0x1, RZ ;  /* 0x0000000102027810 */ /* 0x000fc80007ffe0ff */
[----:B------:R-:W-:-:S03]  /*02a0*/  LOP3.LUT R2, R2, 0x3, RZ, 0xc0, !PT ;  /* 0x0000000302027812 */ /* 0x000fc600078ec0ff */
[----:B------:R-:W1:Y:S02]  /*02b0*/  LDC.64 R6, c[0x0][0x380] ;  /* 0x0000e000ff067b82 */ /* 0x000e640000000a00 */
[----:B------:R-:W-:-:S06]  /*02c0*/  IMAD.MOV R2, RZ, RZ, -R2 ;  /* 0x000000ffff027224 */ /* 0x000fcc00078e0a02 */
[----:B------:R-:W2:Y:S02]  /*02d0*/  LDC.64 R8, c[0x0][0x388] ;  /* 0x0000e200ff087b82 */ /* 0x000ea40000000a00 */
.L_x_7:
[----:B--23--:R-:W-:-:S04]  /*02e0*/  IMAD.WIDE R12, R3, 0x2, R8 ;  /* 0x00000002030c7825 */ /* 0x00cfc800078e0208 */
[C---:B-1----:R-:W-:Y:S02]  /*02f0*/  IMAD.WIDE R14, R3.reuse, 0x2, R6 ;  /* 0x00000002030e7825 */ /* 0x042fe400078e0206 */
[----:B------:R-:W2:Y:S04]  /*0300*/  LDG.E.U16 R13, desc[UR4][R12.64] ;  /* 0x000000040c0d7981 */ /* 0x000ea8000c1e1500 */
[----:B------:R-:W2:Y:S01]  /*0310*/  LDG.E.U16 R14, desc[UR4][R14.64] ;  /* 0x000000040e0e7981 */ /* 0x000ea2000c1e1500 */
[----:B0-----:R-:W-:Y:S01]  /*0320*/  IMAD.WIDE R10, R3, 0x2, R4 ;  /* 0x00000002030a7825 */ /* 0x001fe200078e0204 */
[----:B------:R-:W-:Y:S02]  /*0330*/  IADD3 R2, PT, PT, R2, 0x1, RZ ;  /* 0x0000000102027810 */ /* 0x000fe40007ffe0ff */
[----:B------:R-:W-:-:S02]  /*0340*/  IADD3 R3, PT, PT, R0, R3, RZ ;  /* 0x0000000300037210 */ /* 0x000fc40007ffe0ff */
[----:B------:R-:W-:Y:S01]  /*0350*/  ISETP.NE.AND P0, PT, R2, RZ, PT ;  /* 0x000000ff0200720c */ /* 0x000fe20003f05270 */
[----:B--2---:R-:W-:-:S05]  /*0360*/  HADD2 R13, R14.H0_H0, R13.H0_H0 ;  /* 0x2000000d0e0d7230 */ /* 0x004fca0000000800 */
[----:B------:R3:W-:Y:S07]  /*0370*/  STG.E.U16 desc[UR4][R10.64], R13 ;  /* 0x0000000d0a007986 */ /* 0x0007ee000c101504 */
[----:B------:R-:W-:Y:S05]  /*0380*/  @P0 BRA `(.L_x_7) ;  /* 0xfffffffc00d40947 */ /* 0x000fea000383ffff */
.L_x_6:
[----:B------:R-:W-:Y:S05]  /*0390*/  BSYNC.RECONVERGENT B0 ;  /* 0x0000000000007941 */ /* 0x000fea0003800200 */
.L_x_5:
[----:B------:R-:W-:Y:S05]  /*03a0*/  @!P1 EXIT ;  /* 0x000000000000994d */ /* 0x000fea0003800000 */
.L_x_8:
[----:B0-----:R-:W0:Y:S08]  /*03b0*/  LDC.64 R4, c[0x0][0x380] ;  /* 0x0000e000ff047b82 */ /* 0x001e300000000a00 */
[----:B------:R-:W3:Y:S01]  /*03c0*/  LDC.64 R6, c[0x0][0x388] ;  /* 0x0000e200ff067b82 */ /* 0x000ee20000000a00 */
[----:B0-----:R-:W-:-:S07]  /*03d0*/  IMAD.WIDE R8, R3, 0x2, R4 ;  /* 0x0000000203087825 */ /* 0x001fce00078e0204 */
[----:B------:R-:W0:Y:S01]  /*03e0*/  LDC.64 R4, c[0x0][0x390] ;  /* 0x0000e400ff047b82 */ /* 0x000e220000000a00 */
[----:B------:R-:W2:Y:S01]  /*03f0*/  LDG.E.U16 R2, desc[UR4][R8.64] ;  /* 0x0000000408027981 */ /* 0x000ea2000c1e1500 */
[----:B---3--:R-:W-:-:S05]  /*0400*/  IMAD.WIDE R10, R3, 0x2, R6 ;  /* 0x00000002030a7825 */ /* 0x008fca00078e0206 */
[----:B------:R-:W2:Y:S01]  /*0410*/  LDG.E.U16 R7, desc[UR4][R10.64] ;  /* 0x000000040a077981 */ /* 0x000ea2000c1e1500 */
[----:B0-----:R-:W-:-:S04]  /*0420*/  IMAD.WIDE R14, R3, 0x2, R4 ;  /* 0x00000002030e7825 */ /* 0x001fc800078e0204 */
[----:B------:R-:W-:-:S04]  /*0430*/  IMAD.WIDE R4, R0, 0x2, R8 ;  /* 0x0000000200047825 */ /* 0x000fc800078e0208 */
[----:B--2---:R-:W-:Y:S02]  /*0440*/  HADD2 R2, R2.H0_H0, R7.H0_H0 ;  /* 0x2000000702027230 */ /* 0x004fe40000000800 */
[----:B------:R-:W-:-:S03]  /*0450*/  IMAD.WIDE R6, R0, 0x2, R10 ;  /* 0x0000000200067825 */ /* 0x000fc600078e020a */
[----:B------:R-:W-:-:S05]  /*0460*/  PRMT R16, R2, 0x7610, R16 ;  /* 0x0000761002107816 */ /* 0x000fca0000000010 */
[----:B------:R0:W-:Y:S04]  /*0470*/  STG.E.U16 desc[UR4][R14.64], R16 ;  /* 0x000000100e007986 */ /* 0x0001e8000c101504 */
[----:B------:R-:W2:Y:S04]  /*0480*/  LDG.E.U16 R2, desc[UR4][R4.64] ;  /* 0x0000000404027981 */ /* 0x000ea8000c1e1500 */
[----:B------:R-:W2:Y:S01]  /*0490*/  LDG.E.U16 R13, desc[UR4][R6.64] ;  /* 0x00000004060d7981 */ /* 0x000ea2000c1e1500 */
[----:B------:R-:W-:-:S04]  /*04a0*/  IMAD.WIDE R8, R0, 0x2, R14 ;  /* 0x0000000200087825 */ /* 0x000fc800078e020e */
        /* <DEDUP_REMOVED lines=9> */
[----:B0-----:R-:W-:-:S04]  /*0540*/  IMAD.WIDE R14, R0, 0x2, R12 ;  /* 0x00000002000e7825 */ /* 0x001fc800078e020c */
[----:B--2---:R-:W-:-:S05]  /*0550*/  HADD2 R2, R2.H0_H0, R17.H0_H0 ;  /* 0x2000001102027230 */ /* 0x004fca0000000800 */
[----:B------:R0:W-:Y:S04]  /*0560*/  STG.E.U16 desc[UR4][R4.64], R2 ;  /* 0x0000000204007986 */ /* 0x0001e8000c101504 */
[----:B------:R-:W2:Y:S04]  /*0570*/  LDG.E.U16 R6, desc[UR4][R6.64] ;  /* 0x0000000406067981 */ /* 0x000ea8000c1e1500 */
[----:B------:R-:W2:Y:S01]  /*0580*/  LDG.E.U16 R15, desc[UR4][R14.64] ;  /* 0x000000040e0f7981 */ /* 0x000ea2000c1e1500 */
[C---:B-1----:R-:W-:Y:S01]  /*0590*/  IMAD.WIDE R8, R0.reuse, 0x2, R4 ;  /* 0x0000000200087825 */ /* 0x042fe200078e0204 */
[----:B------:R-:W-:-:S04]  /*05a0*/  LEA R3, R0, R3, 0x2 ;  /* 0x0000000300037211 */ /* 0x000fc800078e10ff */
[----:B------:R-:W-:Y:S01]  /*05b0*/  ISETP.GE.AND P0, PT, R3, UR6, PT ;  /* 0x0000000603007c0c */ /* 0x000fe2000bf06270 */
[----:B--2---:R-:W-:-:S05]  /*05c0*/  HADD2 R15, R6.H0_H0, R15.H0_H0 ;  /* 0x2000000f060f7230 */ /* 0x004fca0000000800 */
[----:B------:R0:W-:Y:S07]  /*05d0*/  STG.E.U16 desc[UR4][R8.64], R15 ;  /* 0x0000000f08007986 */ /* 0x0001ee000c101504 */
[----:B------:R-:W-:Y:S05]  /*05e0*/  @!P0 BRA `(.L_x_8) ;  /* 0xfffffffc00708947 */ /* 0x000fea000383ffff */
[----:B------:R-:W-:Y:S05]  /*05f0*/  EXIT ;  /* 0x000000000000794d */ /* 0x000fea0003800000 */
.L_x_9:
        /* <DEDUP_REMOVED lines=16> */
.L_x_21:


//--------------------- .text._Z13half2FloatVecP6__halfPfi --------------------------
	.section	.text._Z13half2FloatVecP6__halfPfi,"ax",@progbits
	.align	128
        .global         _Z13half2FloatVecP6__halfPfi
        .type           _Z13half2FloatVecP6__halfPfi,@function
        .size           _Z13half2FloatVecP6__halfPfi,(.L_x_22 - _Z13half2FloatVecP6__halfPfi)
        .other          _Z13half2FloatVecP6__halfPfi,@"STO_CUDA_ENTRY STV_DEFAULT"
_Z13half2FloatVecP6__halfPfi:
.text._Z13half2FloatVecP6__halfPfi:
        /* <DEDUP_REMOVED lines=11> */
[C---:B------:R-:W-:Y:S01]  /*00b0*/  IMAD.IADD R4, R0.reuse, 0x1, R7 ;  /* 0x0000000100047824 */ /* 0x040fe200078e0207 */
[----:B------:R-:W-:Y:S01]  /*00c0*/  IADD3 R9, PT, PT, RZ, -R0, RZ ;  /* 0x80000000ff097210 */ /* 0x000fe20007ffe0ff */
[----:B------:R-:W1:Y:S01]  /*00d0*/  LDCU.64 UR4, c[0x0][0x358] ;  /* 0x00006b00ff0477ac */ /* 0x000e620008000a00 */
[----:B------:R-:W-:Y:S01]  /*00e0*/  ISETP.NE.U32.AND P2, PT, R0, RZ, PT ;  /* 0x000000ff0000720c */ /* 0x000fe20003f45070 */
[----:B------:R-:W-:Y:S01]  /*00f0*/  BSSY.RECONVERGENT B0, `(.L_x_10) ;  /* 0x0000029000007945 */ /* 0x000fe20003800200 */
[C---:B------:R-:W-:Y:S02]  /*0100*/  ISETP.GE.AND P0, PT, R4.reuse, UR6, PT ;  /* 0x0000000604007c0c */ /* 0x040fe4000bf06270 */
[----:B------:R-:W-:Y:S02]  /*0110*/  VIMNMX R5, PT, PT, R4, UR6, !PT ;  /* 0x0000000604057c48 */ /* 0x000fe4000ffe0100 */
[----:B------:R-:W-:-:S04]  /*0120*/  SEL R6, RZ, 0x1, P0 ;  /* 0x00000001ff067807 */ /* 0x000fc80000000000 */
        /* <DEDUP_REMOVED lines=9> */
[----:B------:R-:W-:Y:S02]  /*01c0*/  IMAD R5, R0, R2, R5 ;  /* 0x0000000200057224 */ /* 0x000fe400078e0205 */
[----:B------:R-:W0:Y:S03]  /*01d0*/  LDC.64 R2, c[0x0][0x388] ;  /* 0x0000e200ff027b82 */ /* 0x000e260000000a00 */
[----:B------:R-:W-:-:S13]  /*01e0*/  ISETP.GE.U32.AND P0, PT, R5, R0, PT ;  /* 0x000000000500720c */ /* 0x000fda0003f06070 */
[----:B------:R-:W-:Y:S01]  /*01f0*/  @P0 IMAD.IADD R5, R5, 0x1, -R0 ;  /* 0x0000000105050824 */ /* 0x000fe200078e0a00 */
[----:B------:R-:W-:-:S04]  /*0200*/  @P0 IADD3 R9, PT, PT, R9, 0x1, RZ ;  /* 0x0000000109090810 */ /* 0x000fc80007ffe0ff */
[----:B------:R-:W-:Y:S02]  /*0210*/  ISETP.GE.U32.AND P1, PT, R5, R0, PT ;  /* 0x000000000500720c */ /* 0x000fe40003f26070 */
[----:B------:R-:W2:Y:S11]  /*0220*/  LDC.64 R4, c[0x0][0x380] ;  /* 0x0000e000ff047b82 */ /* 0x000eb60000000a00 */
[----:B------:R-:W-:-:S02]  /*0230*/  @P1 IADD3 R9, PT, PT, R9, 0x1, RZ ;  /* 0x0000000109091810 */ /* 0x000fc40007ffe0ff */
[----:B------:R-:W-:-:S05]  /*0240*/  @!P2 LOP3.LUT R9, RZ, R0, RZ, 0x33, !PT ;  /* 0x00000000ff09a212 */ /* 0x000fca00078e33ff */
[----:B------:R-:W-:-:S05]  /*0250*/  IMAD.IADD R6, R6, 0x1, R9 ;  /* 0x0000000106067824 */ /* 0x000fca00078e0209 */
[C---:B------:R-:W-:Y:S02]  /*0260*/  LOP3.LUT R8, R6.reuse, 0x3, RZ, 0xc0, !PT ;  /* 0x0000000306087812 */ /* 0x040fe400078ec0ff */
[----:B------:R-:W-:Y:S02]  /*0270*/  ISETP.GE.U32.AND P1, PT, R6, 0x3, PT ;  /* 0x000000030600780c */ /* 0x000fe40003f26070 */
[----:B------:R-:W-:-:S13]  /*0280*/  ISETP.NE.AND P0, PT, R8, 0x3, PT ;  /* 0x000000030800780c */ /* 0x000fda0003f05270 */
[----:B01----:R-:W-:Y:S05]  /*0290*/  @!P0 BRA `(.L_x_11) ;  /* 0x0000000000388947 */ /* 0x003fea0003800000 */
[----:B------:R-:W0:Y:S01]  /*02a0*/  LDC.64 R14, c[0x0][0x380] ;  /* 0x0000e000ff0e7b82 */ /* 0x000e220000000a00 */
[----:B------:R-:W-:-:S04]  /*02b0*/  IADD3 R6, PT, PT, R6, 0x1, RZ ;  /* 0x0000000106067810 */ /* 0x000fc80007ffe0ff */
[----:B------:R-:W-:-:S03]  /*02c0*/  LOP3.LUT R6, R6, 0x3, RZ, 0xc0, !PT ;  /* 0x0000000306067812 */ /* 0x000fc600078ec0ff */
[----:B------:R-:W1:Y:S01]  /*02d0*/  LDC.64 R12, c[0x0][0x388] ;  /* 0x0000e200ff0c7b82 */ /* 0x000e620000000a00 */
[----:B------:R-:W-:-:S07]  /*02e0*/  IADD3 R6, PT, PT, -R6, RZ, RZ ;  /* 0x000000ff06067210 */ /* 0x000fce0007ffe1ff */
.L_x_12:
[----:B0-----:R-:W-:-:S06]  /*02f0*/  IMAD.WIDE R10, R7, 0x2, R14 ;  /* 0x00000002070a7825 */ /* 0x001fcc00078e020e */
[----:B---3--:R-:W3:Y:S01]  /*0300*/  LDG.E.U16 R10, desc[UR4][R10.64] ;  /* 0x000000040a0a7981 */ /* 0x008ee2000c1e1500 */
[----:B-1----:R-:W-:Y:S01]  /*0310*/  IMAD.WIDE R8, R7, 0x4, R12 ;  /* 0x0000000407087825 */ /* 0x002fe200078e020c */
[----:B------:R-:W-:-:S03]  /*0320*/  IADD3 R7, PT, PT, R0, R7, RZ ;  /* 0x0000000700077210 */ /* 0x000fc60007ffe0ff */
[----:B------:R-:W-:-:S05]  /*0330*/  VIADD R6, R6, 0x1 ;  /* 0x0000000106067836 */ /* 0x000fca0000000000 */
[----:B------:R-:W-:Y:S01]  /*0340*/  ISETP.NE.AND P0, PT, R6, RZ, PT ;  /* 0x000000ff0600720c */ /* 0x000fe20003f05270 */
[----:B---3--:R-:W-:-:S05]  /*0350*/  HADD2.F32 R17, -RZ, R10.H0_H0 ;  /* 0x2000000aff117230 */ /* 0x008fca0000004100 */
[----:B------:R3:W-:Y:S07]  /*0360*/  STG.E desc[UR4][R8.64], R17 ;  /* 0x0000001108007986 */ /* 0x0007ee000c101904 */
[----:B------:R-:W-:Y:S05]  /*0370*/  @P0 BRA `(.L_x_12) ;  /* 0xfffffffc00dc0947 */ /* 0x000fea000383ffff */
.L_x_11:
[----:B------:R-:W-:Y:S05]  /*0380*/  BSYNC.RECONVERGENT B0 ;  /* 0x0000000000007941 */ /* 0x000fea0003800200 */
.L_x_10:
[----:B------:R-:W-:Y:S05]  /*0390*/  @!P1 EXIT ;  /* 0x000000000000994d */ /* 0x000fea0003800000 */
.L_x_13:
[----:B-12---:R-:W-:-:S05]  /*03a0*/  IMAD.WIDE R14, R7, 0x2, R4 ;  /* 0x00000002070e7825 */ /* 0x006fca00078e0204 */
[----:B------:R-:W2:Y:S01]  /*03b0*/  LDG.E.U16 R6, desc[UR4][R14.64] ;  /* 0x000000040e067981 */ /* 0x000ea2000c1e1500 */
[----:B------:R-:W-:-:S04]  /*03c0*/  IMAD.WIDE R18, R7, 0x4, R2 ;  /* 0x0000000407127825 */ /* 0x000fc800078e0202 */
[----:B---3--:R-:W-:-:S04]  /*03d0*/  IMAD.WIDE R8, R0, 0x2, R14 ;  /* 0x0000000200087825 */ /* 0x008fc800078e020e */
[----:B--2---:R-:W-:-:S05]  /*03e0*/  HADD2.F32 R21, -RZ, R6.H0_H0 ;  /* 0x20000006ff157230 */ /* 0x004fca0000004100 */
[----:B------:R0:W-:Y:S04]  /*03f0*/  STG.E desc[UR4][R18.64], R21 ;  /* 0x0000001512007986 */ /* 0x0001e8000c101904 */
[----:B------:R-:W2:Y:S01]  /*0400*/  LDG.E.U16 R6, desc[UR4][R8.64] ;  /* 0x0000000408067981 */ /* 0x000ea2000c1e1500 */
[----:B------:R-:W-:-:S04]  /*0410*/  IMAD.WIDE R10, R0, 0x4, R18 ;  /* 0x00000004000a7825 */ /* 0x000fc800078e0212 */
[----:B------:R-:W-:-:S04]  /*0420*/  IMAD.WIDE R12, R0, 0x2, R8 ;  /* 0x00000002000c7825 */ /* 0x000fc800078e0208 */
[----:B--2---:R-:W-:-:S05]  /*0430*/  HADD2.F32 R23, -RZ, R6.H0_H0 ;  /* 0x20000006ff177230 */ /* 0x004fca0000004100 */
[----:B------:R1:W-:Y:S04]  /*0440*/  STG.E desc[UR4][R10.64], R23 ;  /* 0x000000170a007986 */ /* 0x0003e8000c101904 */
[----:B------:R-:W2:Y:S01]  /*0450*/  LDG.E.U16 R6, desc[UR4][R12.64] ;  /* 0x000000040c067981 */ /* 0x000ea2000c1e1500 */
[----:B------:R-:W-:-:S04]  /*0460*/  IMAD.WIDE R14, R0, 0x4, R10 ;  /* 0x00000004000e7825 */ /* 0x000fc800078e020a */
[----:B------:R-:W-:-:S04]  /*0470*/  IMAD.WIDE R16, R0, 0x2, R12 ;  /* 0x0000000200107825 */ /* 0x000fc800078e020c */
[----:B--2---:R-:W-:-:S05]  /*0480*/  HADD2.F32 R25, -RZ, R6.H0_H0 ;  /* 0x20000006ff197230 */ /* 0x004fca0000004100 */
[----:B------:R1:W-:Y:S04]  /*0490*/  STG.E desc[UR4][R14.64], R25 ;  /* 0x000000190e007986 */ /* 0x0003e8000c101904 */
[----:B------:R-:W0:Y:S01]  /*04a0*/  LDG.E.U16 R16, desc[UR4][R16.64] ;  /* 0x0000000410107981 */ /* 0x000e22000c1e1500 */
[C---:B------:R-:W-:Y:S01]  /*04b0*/  IMAD.WIDE R8, R0.reuse, 0x4, R14 ;  /* 0x0000000400087825 */ /* 0x040fe200078e020e */
[----:B------:R-:W-:-:S04]  /*04c0*/  LEA R7, R0, R7, 0x2 ;  /* 0x0000000700077211 */ /* 0x000fc800078e10ff */
[----:B------:R-:W-:Y:S01]  /*04d0*/  ISETP.GE.AND P0, PT, R7, UR6, PT ;  /* 0x0000000607007c0c */ /* 0x000fe2000bf06270 */
[----:B0-----:R-:W-:-:S05]  /*04e0*/  HADD2.F32 R19, -RZ, R16.H0_H0 ;  /* 0x20000010ff137230 */ /* 0x001fca0000004100 */
[----:B------:R1:W-:Y:S07]  /*04f0*/  STG.E desc[UR4][R8.64], R19 ;  /* 0x0000001308007986 */ /* 0x0003ee000c101904 */
[----:B------:R-:W-:Y:S05]  /*0500*/  @!P0 BRA `(.L_x_13) ;  /* 0xfffffffc00a48947 */ /* 0x000fea000383ffff */
[----:B------:R-:W-:Y:S05]  /*0510*/  EXIT ;  /* 0x000000000000794d */ /* 0x000fea0003800000 */
.L_x_14:
        /* <DEDUP_REMOVED lines=14> */
.L_x_22:


//--------------------- .text._Z13float2HalfVecPfP6__halfi --------------------------
	.section	.text._Z13float2HalfVecPfP6__halfi,"ax",@progbits
	.align	128
        .global         _Z13float2HalfVecPfP6__halfi
        .type           _Z13float2HalfVecPfP6__halfi,@function
        .size           _Z13float2HalfVecPfP6__halfi,(.L_x_23 - _Z13float2HalfVecPfP6__halfi)
        .other          _Z13float2HalfVecPfP6__halfi,@"STO_CUDA_ENTRY STV_DEFAULT"
_Z13float2HalfVecPfP6__halfi:
.text._Z13float2HalfVecPfP6__halfi:
        /* <DEDUP_REMOVED lines=11> */
[C---:B------:R-:W-:Y:S01]  /*00b0*/  IADD3 R4, PT, PT, R0.reuse, R7, RZ ;  /* 0x0000000700047210 */ /* 0x040fe20007ffe0ff */
[----:B------:R-:W-:Y:S01]  /*00c0*/  IMAD.MOV R9, RZ, RZ, -R0 ;  /* 0x000000ffff097224 */ /* 0x000fe200078e0a00 */
[----:B------:R-:W-:Y:S01]  /*00d0*/  ISETP.NE.U32.AND P2, PT, R0, RZ, PT ;  /* 0x000000ff0000720c */ /* 0x000fe20003f45070 */
[----:B------:R-:W1:Y:S01]  /*00e0*/  LDCU.64 UR4, c[0x0][0x358] ;  /* 0x00006b00ff0477ac */ /* 0x000e620008000a00 */
[C---:B------:R-:W-:Y:S01]  /*00f0*/  ISETP.GE.AND P0, PT, R4.reuse, UR6, PT ;  /* 0x0000000604007c0c */ /* 0x040fe2000bf06270 */
[----:B------:R-:W-:Y:S01]  /*0100*/  BSSY.RECONVERGENT B0, `(.L_x_15) ;  /* 0x0000028000007945 */ /* 0x000fe20003800200 */
[----:B------:R-:W-:Y:S02]  /*0110*/  VIMNMX R5, PT, PT, R4, UR6, !PT ;  /* 0x0000000604057c48 */ /* 0x000fe4000ffe0100 */
[----:B------:R-:W-:-:S04]  /*0120*/  SEL R6, RZ, 0x1, P0 ;  /* 0x00000001ff067807 */ /* 0x000fc80000000000 */
[----:B------:R-:W-:Y:S01]  /*0130*/  IADD3 R5, PT, PT, R5, -R4, -R6 ;  /* 0x8000000405057210 */ /* 0x000fe20007ffe806 */
[----:B0-----:R-:W0:Y:S02]  /*0140*/  MUFU.RCP R8, R8 ;  /* 0x0000000800087308 */ /* 0x001e240000001000 */
[----:B0-----:R-:W-:-:S06]  /*0150*/  VIADD R2, R8, 0xffffffe ;  /* 0x0ffffffe08027836 */ /* 0x001fcc0000000000 */
[----:B------:R0:W2:Y:S02]  /*0160*/  F2I.FTZ.U32.TRUNC.NTZ R3, R2 ;  /* 0x0000000200037305 */ /* 0x0000a4000021f000 */
[----:B0-----:R-:W-:Y:S02]  /*0170*/  IMAD.MOV.U32 R2, RZ, RZ, RZ ;  /* 0x000000ffff027224 */ /* 0x001fe400078e00ff */
[----:B--2---:R-:W-:-:S04]  /*0180*/  IMAD R9, R9, R3, RZ ;  /* 0x0000000309097224 */ /* 0x004fc800078e02ff */
[----:B------:R-:W-:-:S06]  /*0190*/  IMAD.HI.U32 R8, R3, R9, R2 ;  /* 0x0000000903087227 */ /* 0x000fcc00078e0002 */
[----:B------:R-:W-:-:S04]  /*01a0*/  IMAD.HI.U32 R9, R8, R5, RZ ;  /* 0x0000000508097227 */ /* 0x000fc800078e00ff */
[----:B------:R-:W-:-:S04]  /*01b0*/  IMAD.MOV R2, RZ, RZ, -R9 ;  /* 0x000000ffff027224 */ /* 0x000fc800078e0a09 */
[----:B------:R-:W-:Y:S02]  /*01c0*/  IMAD R5, R0, R2, R5 ;  /* 0x0000000200057224 */ /* 0x000fe400078e0205 */
[----:B------:R-:W0:Y:S03]  /*01d0*/  LDC.64 R2, c[0x0][0x388] ;  /* 0x0000e200ff027b82 */ /* 0x000e260000000a00 */
[----:B------:R-:W-:-:S13]  /*01e0*/  ISETP.GE.U32.AND P0, PT, R5, R0, PT ;  /* 0x000000000500720c */ /* 0x000fda0003f06070 */
[----:B------:R-:W-:Y:S01]  /*01f0*/  @P0 IADD3 R5, PT, PT, -R0, R5, RZ ;  /* 0x0000000500050210 */ /* 0x000fe20007ffe1ff */
[----:B------:R-:W-:-:S03]  /*0200*/  @P0 VIADD R9, R9, 0x1 ;  /* 0x0000000109090836 */ /* 0x000fc60000000000 */
[-C--:B------:R-:W-:Y:S02]  /*0210*/  ISETP.GE.U32.AND P1, PT, R5, R0.reuse, PT ;  /* 0x000000000500720c */ /* 0x080fe40003f26070 */
[----:B------:R-:W2:Y:S11]  /*0220*/  LDC.64 R4, c[0x0][0x380] ;  /* 0x0000e000ff047b82 */ /* 0x000eb60000000a00 */
[----:B------:R-:W-:Y:S01]  /*0230*/  @P1 VIADD R9, R9, 0x1 ;  /* 0x0000000109091836 */ /* 0x000fe20000000000 */
[----:B------:R-:W-:-:S04]  /*0240*/  @!P2 LOP3.LUT R9, RZ, R0, RZ, 0x33, !PT ;  /* 0x00000000ff09a212 */ /* 0x000fc800078e33ff */
[----:B------:R-:W-:-:S04]  /*0250*/  IADD3 R6, PT, PT, R6, R9, RZ ;  /* 0x0000000906067210 */ /* 0x000fc80007ffe0ff */
[C---:B------:R-:W-:Y:S02]  /*0260*/  LOP3.LUT R8, R6.reuse, 0x3, RZ, 0xc0, !PT ;  /* 0x0000000306087812 */ /* 0x040fe400078ec0ff */
[----:B------:R-:W-:Y:S02]  /*0270*/  ISETP.GE.U32.AND P1, PT, R6, 0x3, PT ;  /* 0x000000030600780c */ /* 0x000fe40003f26070 */
[----:B------:R-:W-:-:S13]  /*0280*/  ISETP.NE.AND P0, PT, R8, 0x3, PT ;  /* 0x000000030800780c */ /* 0x000fda0003f05270 */
[----:B01----:R-:W-:Y:S05]  /*0290*/  @!P0 BRA `(.L_x_16) ;  /* 0x0000000000388947 */ /* 0x003fea0003800000 */
[----:B------:R-:W0:Y:S01]  /*02a0*/  LDC.64 R8, c[0x0][0x380] ;  /* 0x0000e000ff087b82 */ /* 0x000e220000000a00 */
[----:B------:R-:W-:-:S05]  /*02b0*/  VIADD R6, R6, 0x1 ;  /* 0x0000000106067836 */ /* 0x000fca0000000000 */
[----:B------:R-:W-:Y:S02]  /*02c0*/  LOP3.LUT R6, R6, 0x3, RZ, 0xc0, !PT ;  /* 0x0000000306067812 */ /* 0x000fe400078ec0ff */
[----:B------:R-:W1:Y:S03]  /*02d0*/  LDC.64 R10, c[0x0][0x388] ;  /* 0x0000e200ff0a7b82 */ /* 0x000e660000000a00 */
[----:B------:R-:W-:-:S07]  /*02e0*/  IMAD.MOV R6, RZ, RZ, -R6 ;  /* 0x000000ffff067224 */ /* 0x000fce00078e0a06 */
.L_x_17:
[----:B0--3--:R-:W-:-:S06]  /*02f0*/  IMAD.WIDE R14, R7, 0x4, R8 ;  /* 0x00000004070e7825 */ /* 0x009fcc00078e0208 */
[----:B------:R-:W3:Y:S01]  /*0300*/  LDG.E R14, desc[UR4][R14.64] ;  /* 0x000000040e0e7981 */ /* 0x000ee2000c1e1900 */
[----:B-1----:R-:W-:Y:S01]  /*0310*/  IMAD.WIDE R12, R7, 0x2, R10 ;  /* 0x00000002070c7825 */ /* 0x002fe200078e020a */
[----:B------:R-:W-:-:S03]  /*0320*/  IADD3 R6, PT, PT, R6, 0x1, RZ ;  /* 0x0000000106067810 */ /* 0x000fc60007ffe0ff */
[----:B------:R-:W-:Y:S01]  /*0330*/  IMAD.IADD R7, R0, 0x1, R7 ;  /* 0x0000000100077824 */ /* 0x000fe200078e0207 */
[----:B------:R-:W-:Y:S02]  /*0340*/  ISETP.NE.AND P0, PT, R6, RZ, PT ;  /* 0x000000ff0600720c */ /* 0x000fe40003f05270 */
[----:B---3--:R-:W-:-:S05]  /*0350*/  F2FP.F16.F32.PACK_AB R15, RZ, R14 ;  /* 0x0000000eff0f723e */ /* 0x008fca00000000ff */
[----:B------:R3:W-:Y:S06]  /*0360*/  STG.E.U16 desc[UR4][R12.64], R15 ;  /* 0x0000000f0c007986 */ /* 0x0007ec000c101504 */
[----:B------:R-:W-:Y:S05]  /*0370*/  @P0 BRA `(.L_x_17) ;  /* 0xfffffffc00dc0947 */ /* 0x000fea000383ffff */
.L_x_16:
[----:B------:R-:W-:Y:S05]  /*0380*/  BSYNC.RECONVERGENT B0 ;  /* 0x0000000000007941 */ /* 0x000fea0003800200 */
.L_x_15:
[----:B------:R-:W-:Y:S05]  /*0390*/  @!P1 EXIT ;  /* 0x000000000000994d */ /* 0x000fea0003800000 */
.L_x_18:
[----:B--23--:R-:W-:-:S05]  /*03a0*/  IMAD.WIDE R14, R7, 0x4, R4 ;  /* 0x00000004070e7825 */ /* 0x00cfca00078e0204 */
[----:B0-----:R-:W2:Y:S01]  /*03b0*/  LDG.E R6, desc[UR4][R14.64] ;  /* 0x000000040e067981 */ /* 0x001ea2000c1e1900 */
[----:B------:R-:W-:-:S04]  /*03c0*/  IMAD.WIDE R16, R7, 0x2, R2 ;  /* 0x0000000207107825 */ /* 0x000fc800078e0202 */
[----:B------:R-:W-:Y:S01]  /*03d0*/  IMAD.WIDE R8, R0, 0x4, R14 ;  /* 0x0000000400087825 */ /* 0x000fe200078e020e */
[----:B--2---:R-:W-:-:S04]  /*03e0*/  F2FP.F16.F32.PACK_AB R6, RZ, R6 ;  /* 0x00000006ff06723e */ /* 0x004fc800000000ff */
[----:B------:R-:W-:-:S05]  /*03f0*/  PRMT R11, R6, 0x7610, R11 ;  /* 0x00007610060b7816 */ /* 0x000fca000000000b */
[----:B------:R0:W-:Y:S04]  /*0400*/  STG.E.U16 desc[UR4][R16.64], R11 ;  /* 0x0000000b10007986 */ /* 0x0001e8000c101504 */
[----:B------:R-:W2:Y:S01]  /*0410*/  LDG.E R6, desc[UR4][R8.64] ;  /* 0x0000000408067981 */ /* 0x000ea2000c1e1900 */
[----:B------:R-:W-:-:S04]  /*0420*/  IMAD.WIDE R12, R0, 0x4, R8 ;  /* 0x00000004000c7825 */ /* 0x000fc800078e0208 */
[----:B0-----:R-:W-:Y:S01]  /*0430*/  IMAD.WIDE R10, R0, 0x2, R16 ;  /* 0x00000002000a7825 */ /* 0x001fe200078e0210 */
        /* <DEDUP_REMOVED lines=10> */
[----:B------:R-:W-:-:S04]  /*04e0*/  LEA R7, R0, R7, 0x2 ;  /* 0x0000000700077211 */ /* 0x000fc800078e10ff */
[----:B------:R-:W-:Y:S01]  /*04f0*/  ISETP.GE.AND P0, PT, R7, UR6, PT ;  /* 0x0000000607007c0c */ /* 0x000fe2000bf06270 */
[----:B0-----:R-:W-:Y:S01]  /*0500*/  IMAD.WIDE R8, R0, 0x2, R14 ;  /* 0x0000000200087825 */ /* 0x001fe200078e020e */
[----:B--2---:R-:W-:-:S05]  /*0510*/  F2FP.F16.F32.PACK_AB R6, RZ, R16 ;  /* 0x00000010ff06723e */ /* 0x004fca00000000ff */
[----:B------:R0:W-:Y:S06]  /*0520*/  STG.E.U16 desc[UR4][R8.64], R6 ;  /* 0x0000000608007986 */ /* 0x0001ec000c101504 */
[----:B------:R-:W-:Y:S05]  /*0530*/  @!P0 BRA `(.L_x_18) ;  /* 0xfffffffc00988947 */ /* 0x000fea000383ffff */
[----:B------:R-:W-:Y:S05]  /*0540*/  EXIT ;  /* 0x000000000000794d */ /* 0x000fea0003800000 */
.L_x_19:
        /* <DEDUP_REMOVED lines=11> */
.L_x_23:


//--------------------- .nv.shared.reserved.0     --------------------------
	.section	.nv.shared.reserved.0,"aw",@nobits
	.weak		__nv_reservedSMEM_offset_0_alias
	.size		__nv_reservedSMEM_offset_0_alias, 0, 64
	.other		__nv_reservedSMEM_offset_0_alias,@"STO_CUDA_RESERVED_SHARED STV_DEFAULT"
__nv_reservedSMEM_offset_0_alias:
	.zero		0
	.zero		64


//--------------------- .nv.constant0._Z22myHalf2Add_2float2halfPK6__halfS1_PS_i --------------------------
	.section	.nv.constant0._Z22myHalf2Add_2float2halfPK6__halfS1_PS_i,"a",@progbits
	.sectionflags	@""
	.align	4
.nv.constant0._Z22myHalf2Add_2float2halfPK6__halfS1_PS_i:
	.zero		924


//--------------------- .nv.constant0._Z10myHalf2AddPK6__halfS1_PS_i --------------------------
	.section	.nv.constant0._Z10myHalf2AddPK6__halfS1_PS_i,"a",@progbits
	.sectionflags	@""
	.align	4
.nv.constant0._Z10myHalf2AddPK6__halfS1_PS_i:
	.zero		924


//--------------------- .nv.constant0._Z13half2FloatVecP6__halfPfi --------------------------
	.section	.nv.constant0._Z13half2FloatVecP6__halfPfi,"a",@progbits
	.sectionflags	@""
	.align	4
.nv.constant0._Z13half2FloatVecP6__halfPfi:
	.zero		916


//--------------------- .nv.constant0._Z13float2HalfVecPfP6__halfi --------------------------
	.section	.nv.constant0._Z13float2HalfVecPfP6__halfi,"a",@progbits
	.sectionflags	@""
	.align	4
.nv.constant0._Z13float2HalfVecPfP6__halfi:
	.zero		916


//--------------------- SYMBOLS --------------------------

	.type		.nv.reservedSmem.offset0,@object
	.size		.nv.reservedSmem.offset0,0x4
